//
// Generated by NVIDIA NVVM Compiler
//
// Compiler Build ID: CL-36424714
// Cuda compilation tools, release 13.0, V13.0.88
// Based on NVVM 20.0.0
//

.version 9.0
.target sm_100
.address_size 64

	// .globl	_Z5sobelPhS_jjj
.const .align 4 .b8 mask[200];
// _ZZ5sobelPhS_jjjE5image has been demoted

.visible .entry _Z5sobelPhS_jjj(
	.param .u64 .ptr .align 1 _Z5sobelPhS_jjj_param_0,
	.param .u64 .ptr .align 1 _Z5sobelPhS_jjj_param_1,
	.param .u32 _Z5sobelPhS_jjj_param_2,
	.param .u32 _Z5sobelPhS_jjj_param_3,
	.param .u32 _Z5sobelPhS_jjj_param_4
)
{
	.reg .pred 	%p<19>;
	.reg .b16 	%rs<7>;
	.reg .b32 	%r<122>;
	.reg .b32 	%f<149>;
	.reg .b64 	%rd<22>;
	// demoted variable
	.shared .align 1 .b8 _ZZ5sobelPhS_jjjE5image[3072];
	ld.param.u64 	%rd2, [_Z5sobelPhS_jjj_param_0];
	ld.param.u32 	%r21, [_Z5sobelPhS_jjj_param_2];
	ld.param.u32 	%r22, [_Z5sobelPhS_jjj_param_3];
	ld.param.u32 	%r23, [_Z5sobelPhS_jjj_param_4];
	mov.u32 	%r24, %ctaid.x;
	mov.u32 	%r1, %tid.x;
	mad.lo.s32 	%r25, %r24, 28, %r1;
	add.s32 	%r2, %r25, -2;
	mov.u32 	%r26, %ctaid.y;
	mov.u32 	%r3, %tid.y;
	mad.lo.s32 	%r4, %r26, 28, %r3;
	add.s32 	%r5, %r4, -2;
	mov.u32 	%r27, %ntid.x;
	mad.lo.s32 	%r28, %r3, %r27, %r1;
	mul.lo.s32 	%r6, %r28, 3;
	setp.lt.s32 	%p3, %r2, 0;
	setp.ge.s32 	%p4, %r2, %r22;
	or.pred  	%p1, %p3, %p4;
	@%p1 bra 	$L__BB0_3;
	setp.lt.u32 	%p5, %r4, 2;
	setp.ge.s32 	%p6, %r5, %r21;
	or.pred  	%p7, %p5, %p6;
	@%p7 bra 	$L__BB0_3;
	cvta.to.global.u64 	%rd4, %rd2;
	mad.lo.s32 	%r30, %r22, %r5, %r2;
	mul.lo.s32 	%r31, %r30, 3;
	cvt.u64.u32 	%rd5, %r31;
	add.s64 	%rd6, %rd4, %rd5;
	ld.global.u8 	%rs3, [%rd6];
	mov.u32 	%r32, _ZZ5sobelPhS_jjjE5image;
	add.s32 	%r33, %r32, %r6;
	st.shared.u8 	[%r33], %rs3;
	add.s32 	%r34, %r31, 1;
	cvt.u64.u32 	%rd7, %r34;
	add.s64 	%rd8, %rd4, %rd7;
	ld.global.u8 	%rs4, [%rd8];
	st.shared.u8 	[%r33+1], %rs4;
	add.s32 	%r35, %r31, 2;
	cvt.u64.u32 	%rd9, %r35;
	add.s64 	%rd10, %rd4, %rd9;
	ld.global.u8 	%rs5, [%rd10];
	st.shared.u8 	[%r33+2], %rs5;
	bra.uni 	$L__BB0_4;
$L__BB0_3:
	mov.u32 	%r36, _ZZ5sobelPhS_jjjE5image;
	add.s32 	%r37, %r36, %r6;
	mov.b16 	%rs6, 0;
	st.shared.u8 	[%r37], %rs6;
	st.shared.u8 	[%r37+1], %rs6;
	st.shared.u8 	[%r37+2], %rs6;
$L__BB0_4:
	bar.sync 	0;
	add.s32 	%r7, %r1, -30;
	add.s32 	%r8, %r3, -30;
	min.u32 	%r42, %r7, %r8;
	setp.lt.u32 	%p2, %r42, -28;
	shl.b32 	%r43, %r3, 5;
	add.s32 	%r44, %r1, %r43;
	add.s32 	%r45, %r44, -66;
	mul.lo.s32 	%r9, %r23, %r45;
	add.s32 	%r46, %r44, -65;
	mul.lo.s32 	%r10, %r23, %r46;
	add.s32 	%r47, %r44, -63;
	mul.lo.s32 	%r11, %r23, %r47;
	add.s32 	%r48, %r44, -62;
	mul.lo.s32 	%r12, %r23, %r48;
	add.s32 	%r49, %r44, -64;
	mul.lo.s32 	%r13, %r23, %r49;
	mov.u32 	%r50, _ZZ5sobelPhS_jjjE5image;
	add.s32 	%r119, %r50, 1;
	mov.b32 	%r121, -2;
	mov.f32 	%f119, 0f00000000;
	mov.b32 	%r120, 0;
	mov.u64 	%rd12, mask;
	mov.f32 	%f120, %f119;
	mov.f32 	%f121, %f119;
	mov.f32 	%f122, %f119;
	mov.f32 	%f123, %f119;
	mov.f32 	%f124, %f119;
$L__BB0_5:
	mul.wide.s32 	%rd11, %r121, 4;
	add.s64 	%rd13, %rd12, %rd11;
	add.s64 	%rd1, %rd13, 108;
	@%p2 bra 	$L__BB0_7;
	add.s32 	%r51, %r119, %r9;
	ld.shared.u8 	%r52, [%r51+1];
	ld.shared.u8 	%r53, [%r51];
	ld.shared.u8 	%r54, [%r51+-1];
	ld.const.u32 	%r55, [%rd1];
	mul.lo.s32 	%r56, %r55, %r52;
	cvt.rn.f32.s32 	%f68, %r56;
	add.f32 	%f124, %f124, %f68;
	mul.lo.s32 	%r57, %r55, %r53;
	cvt.rn.f32.s32 	%f69, %r57;
	add.f32 	%f123, %f123, %f69;
	mul.lo.s32 	%r58, %r55, %r54;
	cvt.rn.f32.s32 	%f70, %r58;
	add.f32 	%f122, %f122, %f70;
	ld.const.u32 	%r59, [%rd1+-100];
	mul.lo.s32 	%r60, %r59, %r52;
	cvt.rn.f32.s32 	%f71, %r60;
	add.f32 	%f121, %f121, %f71;
	mul.lo.s32 	%r61, %r59, %r53;
	cvt.rn.f32.s32 	%f72, %r61;
	add.f32 	%f120, %f120, %f72;
	mul.lo.s32 	%r62, %r59, %r54;
	cvt.rn.f32.s32 	%f73, %r62;
	add.f32 	%f119, %f119, %f73;
$L__BB0_7:
	@%p2 bra 	$L__BB0_9;
	add.s32 	%r63, %r119, %r10;
	ld.shared.u8 	%r64, [%r63+1];
	ld.shared.u8 	%r65, [%r63];
	ld.shared.u8 	%r66, [%r63+-1];
	ld.const.u32 	%r67, [%rd1+20];
	mul.lo.s32 	%r68, %r67, %r64;
	cvt.rn.f32.s32 	%f74, %r68;
	add.f32 	%f124, %f124, %f74;
	mul.lo.s32 	%r69, %r67, %r65;
	cvt.rn.f32.s32 	%f75, %r69;
	add.f32 	%f123, %f123, %f75;
	mul.lo.s32 	%r70, %r67, %r66;
	cvt.rn.f32.s32 	%f76, %r70;
	add.f32 	%f122, %f122, %f76;
	ld.const.u32 	%r71, [%rd1+-80];
	mul.lo.s32 	%r72, %r71, %r64;
	cvt.rn.f32.s32 	%f77, %r72;
	add.f32 	%f121, %f121, %f77;
	mul.lo.s32 	%r73, %r71, %r65;
	cvt.rn.f32.s32 	%f78, %r73;
	add.f32 	%f120, %f120, %f78;
	mul.lo.s32 	%r74, %r71, %r66;
	cvt.rn.f32.s32 	%f79, %r74;
	add.f32 	%f119, %f119, %f79;
$L__BB0_9:
	@%p2 bra 	$L__BB0_11;
	add.s32 	%r75, %r119, %r13;
	ld.shared.u8 	%r76, [%r75+1];
	ld.shared.u8 	%r77, [%r75];
	ld.shared.u8 	%r78, [%r75+-1];
	ld.const.u32 	%r79, [%rd1+40];
	mul.lo.s32 	%r80, %r79, %r76;
	cvt.rn.f32.s32 	%f80, %r80;
	add.f32 	%f124, %f124, %f80;
	mul.lo.s32 	%r81, %r79, %r77;
	cvt.rn.f32.s32 	%f81, %r81;
	add.f32 	%f123, %f123, %f81;
	mul.lo.s32 	%r82, %r79, %r78;
	cvt.rn.f32.s32 	%f82, %r82;
	add.f32 	%f122, %f122, %f82;
	ld.const.u32 	%r83, [%rd1+-60];
	mul.lo.s32 	%r84, %r83, %r76;
	cvt.rn.f32.s32 	%f83, %r84;
	add.f32 	%f121, %f121, %f83;
	mul.lo.s32 	%r85, %r83, %r77;
	cvt.rn.f32.s32 	%f84, %r85;
	add.f32 	%f120, %f120, %f84;
	mul.lo.s32 	%r86, %r83, %r78;
	cvt.rn.f32.s32 	%f85, %r86;
	add.f32 	%f119, %f119, %f85;
$L__BB0_11:
	@%p2 bra 	$L__BB0_13;
	add.s32 	%r87, %r119, %r11;
	ld.shared.u8 	%r88, [%r87+1];
	ld.shared.u8 	%r89, [%r87];
	ld.shared.u8 	%r90, [%r87+-1];
	ld.const.u32 	%r91, [%rd1+60];
	mul.lo.s32 	%r92, %r91, %r88;
	cvt.rn.f32.s32 	%f86, %r92;
	add.f32 	%f124, %f124, %f86;
	mul.lo.s32 	%r93, %r91, %r89;
	cvt.rn.f32.s32 	%f87, %r93;
	add.f32 	%f123, %f123, %f87;
	mul.lo.s32 	%r94, %r91, %r90;
	cvt.rn.f32.s32 	%f88, %r94;
	add.f32 	%f122, %f122, %f88;
	ld.const.u32 	%r95, [%rd1+-40];
	mul.lo.s32 	%r96, %r95, %r88;
	cvt.rn.f32.s32 	%f89, %r96;
	add.f32 	%f121, %f121, %f89;
	mul.lo.s32 	%r97, %r95, %r89;
	cvt.rn.f32.s32 	%f90, %r97;
	add.f32 	%f120, %f120, %f90;
	mul.lo.s32 	%r98, %r95, %r90;
	cvt.rn.f32.s32 	%f91, %r98;
	add.f32 	%f119, %f119, %f91;
$L__BB0_13:
	@%p2 bra 	$L__BB0_15;
	add.s32 	%r99, %r119, %r12;
	ld.shared.u8 	%r100, [%r99+1];
	ld.shared.u8 	%r101, [%r99];
	ld.shared.u8 	%r102, [%r99+-1];
	ld.const.u32 	%r103, [%rd1+80];
	mul.lo.s32 	%r104, %r103, %r100;
	cvt.rn.f32.s32 	%f92, %r104;
	add.f32 	%f124, %f124, %f92;
	mul.lo.s32 	%r105, %r103, %r101;
	cvt.rn.f32.s32 	%f93, %r105;
	add.f32 	%f123, %f123, %f93;
	mul.lo.s32 	%r106, %r103, %r102;
	cvt.rn.f32.s32 	%f94, %r106;
	add.f32 	%f122, %f122, %f94;
	ld.const.u32 	%r107, [%rd1+-20];
	mul.lo.s32 	%r108, %r107, %r100;
	cvt.rn.f32.s32 	%f95, %r108;
	add.f32 	%f121, %f121, %f95;
	mul.lo.s32 	%r109, %r107, %r101;
	cvt.rn.f32.s32 	%f96, %r109;
	add.f32 	%f120, %f120, %f96;
	mul.lo.s32 	%r110, %r107, %r102;
	cvt.rn.f32.s32 	%f97, %r110;
	add.f32 	%f119, %f119, %f97;
$L__BB0_15:
	add.s32 	%r121, %r121, 1;
	add.s32 	%r120, %r120, 1;
	shl.b32 	%r111, %r23, 5;
	add.s32 	%r119, %r119, %r111;
	setp.ne.s32 	%p8, %r120, 5;
	@%p8 bra 	$L__BB0_5;
	setp.lt.u32 	%p9, %r8, -28;
	setp.lt.u32 	%p10, %r7, -28;
	fma.rn.f32 	%f98, %f121, %f121, 0f00000000;
	fma.rn.f32 	%f99, %f120, %f120, 0f00000000;
	fma.rn.f32 	%f100, %f119, %f119, 0f00000000;
	fma.rn.f32 	%f101, %f124, %f124, %f98;
	fma.rn.f32 	%f102, %f123, %f123, %f99;
	fma.rn.f32 	%f103, %f122, %f122, %f100;
	sqrt.rn.f32 	%f104, %f101;
	mul.f32 	%f105, %f104, 0f3E000000;
	sqrt.rn.f32 	%f106, %f102;
	mul.f32 	%f107, %f106, 0f3E000000;
	sqrt.rn.f32 	%f108, %f103;
	mul.f32 	%f109, %f108, 0f3E000000;
	setp.gt.f32 	%p11, %f105, 0f437F0000;
	selp.f32 	%f110, 0f437F0000, %f105, %p11;
	cvt.rzi.u32.f32 	%r112, %f110;
	cvt.u16.u32 	%rs1, %r112;
	setp.gt.f32 	%p12, %f107, 0f437F0000;
	selp.f32 	%f111, 0f437F0000, %f107, %p12;
	cvt.rzi.u32.f32 	%r113, %f111;
	cvt.u16.u32 	%rs2, %r113;
	setp.gt.f32 	%p13, %f109, 0f437F0000;
	selp.f32 	%f112, 0f437F0000, %f109, %p13;
	cvt.rzi.u32.f32 	%r20, %f112;
	or.pred  	%p14, %p9, %p1;
	or.pred  	%p15, %p10, %p14;
	@%p15 bra 	$L__BB0_19;
	setp.lt.u32 	%p16, %r4, 2;
	setp.ge.s32 	%p17, %r5, %r21;
	or.pred  	%p18, %p16, %p17;
	@%p18 bra 	$L__BB0_19;
	ld.param.u64 	%rd21, [_Z5sobelPhS_jjj_param_1];
	cvta.to.global.u64 	%rd14, %rd21;
	mad.lo.s32 	%r115, %r22, %r5, %r2;
	mul.lo.s32 	%r116, %r115, %r23;
	add.s32 	%r117, %r116, 2;
	cvt.u64.u32 	%rd15, %r117;
	add.s64 	%rd16, %rd14, %rd15;
	st.global.u8 	[%rd16], %rs1;
	add.s32 	%r118, %r116, 1;
	cvt.u64.u32 	%rd17, %r118;
	add.s64 	%rd18, %rd14, %rd17;
	st.global.u8 	[%rd18], %rs2;
	cvt.u64.u32 	%rd19, %r116;
	add.s64 	%rd20, %rd14, %rd19;
	st.global.u8 	[%rd20], %r20;
$L__BB0_19:
	ret;

}


// ===== COMPILED SASS (sm_100) =====

	.target	sm_100

	.elftype	@"ET_EXEC"


//--------------------- .note.nv.tkinfo           --------------------------
	.section	.note.nv.tkinfo,"",@"SHT_NOTE"
	.sectionflags	@"SHF_NOTE_NV_TKINFO"
	.tkinfo
        /*0018*/ 	.word	0x00000002
        /*0030*/ 	.string	""
        /*0030*/ 	.string	"ptxas"
        /*0030*/ 	.string	"Cuda compilation tools, release 13.0, V13.0.88"
        /*0030*/ 	.string	"Build cuda_13.0.r13.0/compiler.36424714_0"
        /*0030*/ 	.string	"-arch sm_100 -m 64 "



//--------------------- .note.nv.cuinfo           --------------------------
	.section	.note.nv.cuinfo,"",@"SHT_NOTE"
	.sectionflags	@"SHF_NOTE_NV_CUINFO"
        /*0018*/ 	.short	0x0002
        /*001a*/ 	.short	0x0064
        /*001c*/ 	.short	0x0082
	.zero		2


//--------------------- .nv.info                  --------------------------
	.section	.nv.info,"",@"SHT_CUDA_INFO"
	.align	4


	//----- nvinfo : EIATTR_REGCOUNT
	.align		4
        /*0000*/ 	.byte	0x04, 0x2f
        /*0002*/ 	.short	(.L_2 - .L_1)
	.align		4
.L_1:
        /*0004*/ 	.word	index@(_Z5sobelPhS_jjj)
        /*0008*/ 	.word	0x0000001f


	//----- nvinfo : EIATTR_FRAME_SIZE
	.align		4
.L_2:
        /*000c*/ 	.byte	0x04, 0x11
        /*000e*/ 	.short	(.L_4 - .L_3)
	.align		4
.L_3:
        /*0010*/ 	.word	index@($__internal_0_$__cuda_sm20_sqrt_rn_f32_slowpath)
        /*0014*/ 	.word	0x00000000


	//----- nvinfo : EIATTR_FRAME_SIZE
	.align		4
.L_4:
        /*0018*/ 	.byte	0x04, 0x11
        /*001a*/ 	.short	(.L_6 - .L_5)
	.align		4
.L_5:
        /*001c*/ 	.word	index@(_Z5sobelPhS_jjj)
        /*0020*/ 	.word	0x00000000


	//----- nvinfo : EIATTR_MIN_STACK_SIZE
	.align		4
.L_6:
        /*0024*/ 	.byte	0x04, 0x12
        /*0026*/ 	.short	(.L_8 - .L_7)
	.align		4
.L_7:
        /*0028*/ 	.word	index@(_Z5sobelPhS_jjj)
        /*002c*/ 	.word	0x00000000
.L_8:


//--------------------- .nv.compat                --------------------------
	.section	.nv.compat,"",@"SHT_CUDA_COMPAT_INFO"
	.align	4
        /*0000*/ 	.byte	0x02, 0x09, 0x00, 0x00, 0x02, 0x02, 0x01, 0x00, 0x02, 0x05, 0x05, 0x00, 0x03, 0x07, 0x01, 0x01
        /*0010*/ 	.byte	0x02, 0x03, 0x00, 0x00, 0x02, 0x06, 0x01, 0x00, 0x04, 0x0b, 0x08, 0x00, 0x01, 0x00, 0x00, 0x00
        /*0020*/ 	.byte	0x00, 0x00, 0x00, 0x00


//--------------------- .nv.info._Z5sobelPhS_jjj  --------------------------
	.section	.nv.info._Z5sobelPhS_jjj,"",@"SHT_CUDA_INFO"
	.sectionflags	@""
	.align	4


	//----- nvinfo : EIATTR_CUDA_API_VERSION
	.align		4
        /*0000*/ 	.byte	0x04, 0x37
        /*0002*/ 	.short	(.L_10 - .L_9)
.L_9:
        /*0004*/ 	.word	0x00000082


	//----- nvinfo : EIATTR_KPARAM_INFO
	.align		4
.L_10:
        /*0008*/ 	.byte	0x04, 0x17
        /*000a*/ 	.short	(.L_12 - .L_11)
.L_11:
        /*000c*/ 	.word	0x00000000
        /*0010*/ 	.short	0x0004
        /*0012*/ 	.short	0x0018
        /*0014*/ 	.byte	0x00, 0xf0, 0x11, 0x00


	//----- nvinfo : EIATTR_KPARAM_INFO
	.align		4
.L_12:
        /*0018*/ 	.byte	0x04, 0x17
        /*001a*/ 	.short	(.L_14 - .L_13)
.L_13:
        /*001c*/ 	.word	0x00000000
        /*0020*/ 	.short	0x0003
        /*0022*/ 	.short	0x0014
        /*0024*/ 	.byte	0x00, 0xf0, 0x11, 0x00


	//----- nvinfo : EIATTR_KPARAM_INFO
	.align		4
.L_14:
        /*0028*/ 	.byte	0x04, 0x17
        /*002a*/ 	.short	(.L_16 - .L_15)
.L_15:
        /*002c*/ 	.word	0x00000000
        /*0030*/ 	.short	0x0002
        /*0032*/ 	.short	0x0010
        /*0034*/ 	.byte	0x00, 0xf0, 0x11, 0x00


	//----- nvinfo : EIATTR_KPARAM_INFO
	.align		4
.L_16:
        /*0038*/ 	.byte	0x04, 0x17
        /*003a*/ 	.short	(.L_18 - .L_17)
.L_17:
        /*003c*/ 	.word	0x00000000
        /*0040*/ 	.short	0x0001
        /*0042*/ 	.short	0x0008
        /*0044*/ 	.byte	0x00, 0xf5, 0x21, 0x00


	//----- nvinfo : EIATTR_KPARAM_INFO
	.align		4
.L_18:
        /*0048*/ 	.byte	0x04, 0x17
        /*004a*/ 	.short	(.L_20 - .L_19)
.L_19:
        /*004c*/ 	.word	0x00000000
        /*0050*/ 	.short	0x0000
        /*0052*/ 	.short	0x0000
        /*0054*/ 	.byte	0x00, 0xf5, 0x21, 0x00


	//----- nvinfo : EIATTR_SPARSE_MMA_MASK
	.align		4
.L_20:
        /*0058*/ 	.byte	0x03, 0x50
        /*005a*/ 	.short	0x0000


	//----- nvinfo : EIATTR_MAXREG_COUNT
	.align		4
        /*005c*/ 	.byte	0x03, 0x1b
        /*005e*/ 	.short	0x00ff


	//----- nvinfo : EIATTR_NUM_BARRIERS
	.align		4
        /*0060*/ 	.byte	0x02, 0x4c
        /*0062*/ 	.byte	0x01
	.zero		1


	//----- nvinfo : EIATTR_MERCURY_ISA_VERSION
	.align		4
        /*0064*/ 	.byte	0x03, 0x5f
        /*0066*/ 	.short	0x0101


	//----- nvinfo : EIATTR_VRC_CTA_INIT_COUNT
	.align		4
        /*0068*/ 	.byte	0x02, 0x4a
	.zero		1
	.zero		1


	//----- nvinfo : EIATTR_EXIT_INSTR_OFFSETS
	.align		4
        /*006c*/ 	.byte	0x04, 0x1c
        /*006e*/ 	.short	(.L_22 - .L_21)


	//   ....[0]....
.L_21:
        /*0070*/ 	.word	0x000031c0


	//   ....[1]....
        /*0074*/ 	.word	0x00003200


	//   ....[2]....
        /*0078*/ 	.word	0x00003380


	//----- nvinfo : EIATTR_CRS_STACK_SIZE
	.align		4
.L_22:
        /*007c*/ 	.byte	0x04, 0x1e
        /*007e*/ 	.short	(.L_24 - .L_23)
.L_23:
        /*0080*/ 	.word	0x00000000


	//----- nvinfo : EIATTR_CBANK_PARAM_SIZE
	.align		4
.L_24:
        /*0084*/ 	.byte	0x03, 0x19
        /*0086*/ 	.short	0x001c


	//----- nvinfo : EIATTR_PARAM_CBANK
	.align		4
        /*0088*/ 	.byte	0x04, 0x0a
        /*008a*/ 	.short	(.L_26 - .L_25)
	.align		4
.L_25:
        /*008c*/ 	.word	index@(.nv.constant0._Z5sobelPhS_jjj)
        /*0090*/ 	.short	0x0380
        /*0092*/ 	.short	0x001c


	//----- nvinfo : EIATTR_SW_WAR
	.align		4
.L_26:
        /*0094*/ 	.byte	0x04, 0x36
        /*0096*/ 	.short	(.L_28 - .L_27)
.L_27:
        /*0098*/ 	.word	0x00000008
.L_28:


//--------------------- .nv.callgraph             --------------------------
	.section	.nv.callgraph,"",@"SHT_CUDA_CALLGRAPH"
	.align	4
	.sectionentsize	8
	.align		4
        /*0000*/ 	.word	0x00000000
	.align		4
        /*0004*/ 	.word	0xffffffff
	.align		4
        /*0008*/ 	.word	0x00000000
	.align		4
        /*000c*/ 	.word	0xfffffffe
	.align		4
        /*0010*/ 	.word	0x00000000
	.align		4
        /*0014*/ 	.word	0xfffffffd
	.align		4
        /*0018*/ 	.word	0x00000000
	.align		4
        /*001c*/ 	.word	0xfffffffc


//--------------------- .nv.constant3             --------------------------
	.section	.nv.constant3,"a",@progbits
	.align	4
.nv.constant3:
	.type		mask,@object
	.size		mask,(.L_0 - mask)
mask:
	.zero		200
.L_0:


//--------------------- .text._Z5sobelPhS_jjj     --------------------------
	.section	.text._Z5sobelPhS_jjj,"ax",@progbits
	.align	128
        .global         _Z5sobelPhS_jjj
        .type           _Z5sobelPhS_jjj,@function
        .size           _Z5sobelPhS_jjj,(.L_x_44 - _Z5sobelPhS_jjj)
        .other          _Z5sobelPhS_jjj,@"STO_CUDA_ENTRY STV_DEFAULT"
_Z5sobelPhS_jjj:
.text._Z5sobelPhS_jjj:
[----:B------:R-:W-:Y:S01]  /*0000*/  LDC R1, c[0x0][0x37c] ;  /* 0x0000df00ff017b82 */ /* 0x000fe20000000800 */
[----:B------:R-:W0:Y:S01]  /*0010*/  S2R R5, SR_CTAID.X ;  /* 0x0000000000057919 */ /* 0x000e220000002500 */
[----:B------:R-:W1:Y:S01]  /*0020*/  LDCU.64 UR8, c[0x0][0x390] ;  /* 0x00007200ff0877ac */ /* 0x000e620008000a00 */
[----:B------:R-:W-:Y:S01]  /*0030*/  BSSY.RECONVERGENT B0, `(.L_x_0) ;  /* 0x0000030000007945 */ /* 0x000fe20003800200 */
[----:B------:R-:W0:Y:S01]  /*0040*/  S2R R16, SR_TID.X ;  /* 0x0000000000107919 */ /* 0x000e220000002100 */
[----:B------:R-:W2:Y:S01]  /*0050*/  LDCU UR4, c[0x0][0x360] ;  /* 0x00006c00ff0477ac */ /* 0x000ea20008000800 */
[----:B------:R-:W3:Y:S01]  /*0060*/  S2R R4, SR_CTAID.Y ;  /* 0x0000000000047919 */ /* 0x000ee20000002600 */
[----:B------:R-:W4:Y:S01]  /*0070*/  LDCU.64 UR6, c[0x0][0x358] ;  /* 0x00006b00ff0677ac */ /* 0x000f220008000a00 */
[----:B------:R-:W3:Y:S01]  /*0080*/  S2R R13, SR_TID.Y ;  /* 0x00000000000d7919 */ /* 0x000ee20000002200 */
[----:B0-----:R-:W-:-:S05]  /*0090*/  IMAD R5, R5, 0x1c, R16 ;  /* 0x0000001c05057824 */ /* 0x001fca00078e0210 */
[----:B------:R-:W-:Y:S01]  /*00a0*/  IADD3 R5, PT, PT, R5, -0x2, RZ ;  /* 0xfffffffe05057810 */ /* 0x000fe20007ffe0ff */
[----:B---3--:R-:W-:-:S03]  /*00b0*/  IMAD R4, R4, 0x1c, R13 ;  /* 0x0000001c04047824 */ /* 0x008fc600078e020d */
[----:B-1----:R-:W-:Y:S01]  /*00c0*/  ISETP.GE.AND P0, PT, R5, UR9, PT ;  /* 0x0000000905007c0c */ /* 0x002fe2000bf06270 */
[----:B--2---:R-:W-:Y:S01]  /*00d0*/  IMAD R0, R13, UR4, R16 ;  /* 0x000000040d007c24 */ /* 0x004fe2000f8e0210 */
[----:B------:R-:W-:Y:S02]  /*00e0*/  IADD3 R6, PT, PT, R4, -0x2, RZ ;  /* 0xfffffffe04067810 */ /* 0x000fe40007ffe0ff */
[----:B------:R-:W-:Y:S02]  /*00f0*/  ISETP.LT.OR P0, PT, R5, RZ, P0 ;  /* 0x000000ff0500720c */ /* 0x000fe40000701670 */
[----:B------:R-:W-:-:S04]  /*0100*/  ISETP.GE.AND P1, PT, R6, UR8, PT ;  /* 0x0000000806007c0c */ /* 0x000fc8000bf26270 */
[----:B------:R-:W-:-:S04]  /*0110*/  ISETP.LT.U32.OR P1, PT, R4, 0x2, P1 ;  /* 0x000000020400780c */ /* 0x000fc80000f21470 */
[----:B------:R-:W-:-:S13]  /*0120*/  PLOP3.LUT P1, PT, P0, P1, PT, 0xf8, 0x8f ;  /* 0x00000000008f781c */ /* 0x000fda0000723f70 */
[----:B----4-:R-:W-:Y:S05]  /*0130*/  @P1 BRA `(.L_x_1) ;  /* 0x00000000005c1947 */ /* 0x010fea0003800000 */
[----:B------:R-:W0:Y:S01]  /*0140*/  LDCU.64 UR4, c[0x0][0x380] ;  /* 0x00007000ff0477ac */ /* 0x000e220008000a00 */
[----:B------:R-:W-:-:S05]  /*0150*/  IMAD R2, R6, UR9, R5 ;  /* 0x0000000906027c24 */ /* 0x000fca000f8e0205 */
[----:B------:R-:W-:-:S04]  /*0160*/  LEA R2, R2, R2, 0x1 ;  /* 0x0000000202027211 */ /* 0x000fc800078e08ff */
[C---:B------:R-:W-:Y:S02]  /*0170*/  IADD3 R8, PT, PT, R2.reuse, 0x1, RZ ;  /* 0x0000000102087810 */ /* 0x040fe40007ffe0ff */
[C---:B------:R-:W-:Y:S02]  /*0180*/  IADD3 R10, PT, PT, R2.reuse, 0x2, RZ ;  /* 0x00000002020a7810 */ /* 0x040fe40007ffe0ff */
[----:B0-----:R-:W-:Y:S02]  /*0190*/  IADD3 R2, P1, PT, R2, UR4, RZ ;  /* 0x0000000402027c10 */ /* 0x001fe4000ff3e0ff */
[----:B------:R-:W-:Y:S02]  /*01a0*/  IADD3 R8, P2, PT, R8, UR4, RZ ;  /* 0x0000000408087c10 */ /* 0x000fe4000ff5e0ff */
[----:B------:R-:W-:Y:S02]  /*01b0*/  IADD3 R10, P3, PT, R10, UR4, RZ ;  /* 0x000000040a0a7c10 */ /* 0x000fe4000ff7e0ff */
[----:B------:R-:W-:-:S02]  /*01c0*/  IADD3.X R3, PT, PT, RZ, UR5, RZ, P1, !PT ;  /* 0x00000005ff037c10 */ /* 0x000fc40008ffe4ff */
[----:B------:R-:W-:Y:S02]  /*01d0*/  IADD3.X R9, PT, PT, RZ, UR5, RZ, P2, !PT ;  /* 0x00000005ff097c10 */ /* 0x000fe400097fe4ff */
[----:B------:R-:W-:Y:S01]  /*01e0*/  IADD3.X R11, PT, PT, RZ, UR5, RZ, P3, !PT ;  /* 0x00000005ff0b7c10 */ /* 0x000fe20009ffe4ff */
[----:B------:R-:W2:Y:S04]  /*01f0*/  LDG.E.U8 R2, desc[UR6][R2.64] ;  /* 0x0000000602027981 */ /* 0x000ea8000c1e1100 */
[----:B------:R-:W3:Y:S04]  /*0200*/  LDG.E.U8 R8, desc[UR6][R8.64] ;  /* 0x0000000608087981 */ /* 0x000ee8000c1e1100 */
[----:B------:R-:W4:Y:S01]  /*0210*/  LDG.E.U8 R10, desc[UR6][R10.64] ;  /* 0x000000060a0a7981 */ /* 0x000f22000c1e1100 */
[----:B------:R-:W0:Y:S01]  /*0220*/  S2UR UR5, SR_CgaCtaId ;  /* 0x00000000000579c3 */ /* 0x000e220000008800 */
[----:B------:R-:W-:-:S02]  /*0230*/  UMOV UR4, 0x400 ;  /* 0x0000040000047882 */ /* 0x000fc40000000000 */
[----:B0-----:R-:W-:-:S06]  /*0240*/  ULEA UR4, UR5, UR4, 0x18 ;  /* 0x0000000405047291 */ /* 0x001fcc000f8ec0ff */
[----:B------:R-:W-:-:S05]  /*0250*/  MOV R17, UR4 ;  /* 0x0000000400117c02 */ /* 0x000fca0008000f00 */
[----:B------:R-:W-:-:S05]  /*0260*/  IMAD R7, R0, 0x3, R17 ;  /* 0x0000000300077824 */ /* 0x000fca00078e0211 */
[----:B--2---:R1:W-:Y:S04]  /*0270*/  STS.U8 [R7], R2 ;  /* 0x0000000207007388 */ /* 0x0043e80000000000 */
[----:B---3--:R1:W-:Y:S04]  /*0280*/  STS.U8 [R7+0x1], R8 ;  /* 0x0000010807007388 */ /* 0x0083e80000000000 */
[----:B----4-:R1:W-:Y:S01]  /*0290*/  STS.U8 [R7+0x2], R10 ;  /* 0x0000020a07007388 */ /* 0x0103e20000000000 */
[----:B------:R-:W-:Y:S05]  /*02a0*/  BRA `(.L_x_2) ;  /* 0x0000000000207947 */ /* 0x000fea0003800000 */
.L_x_1:
[----:B------:R-:W0:Y:S01]  /*02b0*/  S2UR UR5, SR_CgaCtaId ;  /* 0x00000000000579c3 */ /* 0x000e220000008800 */
[----:B------:R-:W-:Y:S02]  /*02c0*/  UMOV UR4, 0x400 ;  /* 0x0000040000047882 */ /* 0x000fe40000000000 */
[----:B0-----:R-:W-:-:S06]  /*02d0*/  ULEA UR4, UR5, UR4, 0x18 ;  /* 0x0000000405047291 */ /* 0x001fcc000f8ec0ff */
[----:B------:R-:W-:-:S05]  /*02e0*/  MOV R17, UR4 ;  /* 0x0000000400117c02 */ /* 0x000fca0008000f00 */
[----:B------:R-:W-:-:S05]  /*02f0*/  IMAD R0, R0, 0x3, R17 ;  /* 0x0000000300007824 */ /* 0x000fca00078e0211 */
[----:B------:R0:W-:Y:S04]  /*0300*/  STS.U8 [R0], RZ ;  /* 0x000000ff00007388 */ /* 0x0001e80000000000 */
[----:B------:R0:W-:Y:S04]  /*0310*/  STS.U8 [R0+0x1], RZ ;  /* 0x000001ff00007388 */ /* 0x0001e80000000000 */
[----:B------:R0:W-:Y:S02]  /*0320*/  STS.U8 [R0+0x2], RZ ;  /* 0x000002ff00007388 */ /* 0x0001e40000000000 */
.L_x_2:
[----:B------:R-:W-:Y:S05]  /*0330*/  BSYNC.RECONVERGENT B0 ;  /* 0x0000000000007941 */ /* 0x000fea0003800200 */
.L_x_0:
[----:B-1----:R-:W-:Y:S01]  /*0340*/  IADD3 R7, PT, PT, R16, -0x1e, RZ ;  /* 0xffffffe210077810 */ /* 0x002fe20007ffe0ff */
[----:B------:R-:W-:Y:S01]  /*0350*/  BAR.SYNC.DEFER_BLOCKING 0x0 ;  /* 0x0000000000007b1d */ /* 0x000fe20000010000 */
[C---:B------:R-:W-:Y:S02]  /*0360*/  IADD3 R8, PT, PT, R13.reuse, -0x1e, RZ ;  /* 0xffffffe20d087810 */ /* 0x040fe40007ffe0ff */
[----:B------:R-:W-:Y:S02]  /*0370*/  CS2R R2, SRZ ;  /* 0x0000000000027805 */ /* 0x000fe4000001ff00 */
[----:B------:R-:W-:Y:S02]  /*0380*/  LEA R16, R13, R16, 0x5 ;  /* 0x000000100d107211 */ /* 0x000fe400078e28ff */
[----:B------:R-:W-:Y:S02]  /*0390*/  CS2R R14, SRZ ;  /* 0x00000000000e7805 */ /* 0x000fe4000001ff00 */
[----:B0-----:R-:W-:Y:S01]  /*03a0*/  VIMNMX.U32 R0, PT, PT, R7, R8, PT ;  /* 0x0000000807007248 */ /* 0x001fe20003fe0000 */
[----:B------:R-:W-:Y:S01]  /*03b0*/  BSSY.RECONVERGENT B0, `(.L_x_3) ;  /* 0x000003b000007945 */ /* 0x000fe20003800200 */
[----:B------:R-:W-:-:S02]  /*03c0*/  IADD3 R18, PT, PT, R17, 0x1, RZ ;  /* 0x0000000111127810 */ /* 0x000fc40007ffe0ff */
[----:B------:R-:W-:Y:S01]  /*03d0*/  ISETP.GE.U32.AND P1, PT, R0, -0x1c, PT ;  /* 0xffffffe40000780c */ /* 0x000fe20003f26070 */
[----:B------:R-:W-:Y:S01]  /*03e0*/  HFMA2 R0, -RZ, RZ, 0, 0 ;  /* 0x00000000ff007431 */ /* 0x000fe200000001ff */
[----:B------:R-:W-:Y:S02]  /*03f0*/  MOV R9, RZ ;  /* 0x000000ff00097202 */ /* 0x000fe40000000f00 */
[C---:B------:R-:W-:Y:S02]  /*0400*/  IADD3 R10, PT, PT, R16.reuse, -0x42, RZ ;  /* 0xffffffbe100a7810 */ /* 0x040fe40007ffe0ff */
[C---:B------:R-:W-:Y:S02]  /*0410*/  IADD3 R11, PT, PT, R16.reuse, -0x3f, RZ ;  /* 0xffffffc1100b7810 */ /* 0x040fe40007ffe0ff */
[----:B------:R-:W-:-:S05]  /*0420*/  IADD3 R12, PT, PT, R16, -0x41, RZ ;  /* 0xffffffbf100c7810 */ /* 0x000fca0007ffe0ff */
[----:B------:R-:W-:Y:S05]  /*0430*/  @!P1 BRA `(.L_x_4) ;  /* 0x0000000000c89947 */ /* 0x000fea0003800000 */
[----:B------:R-:W0:Y:S01]  /*0440*/  LDCU UR4, c[0x0][0x398] ;  /* 0x00007300ff0477ac */ /* 0x000e220008000800 */
[----:B------:R-:W1:Y:S01]  /*0450*/  LDCU UR5, c[0x0][0x398] ;  /* 0x00007300ff0577ac */ /* 0x000e620008000800 */
[----:B------:R-:W2:Y:S01]  /*0460*/  LDCU UR8, c[0x3][0x78] ;  /* 0x00c00f00ff0877ac */ /* 0x000ea20008000800 */
[----:B------:R-:W3:Y:S01]  /*0470*/  LDCU UR9, c[0x3][0x14] ;  /* 0x00c00280ff0977ac */ /* 0x000ee20008000800 */
[--C-:B0-----:R-:W-:Y:S01]  /*0480*/  IMAD R20, R10, UR4, R17.reuse ;  /* 0x000000040a147c24 */ /* 0x101fe2000f8e0211 */
[----:B------:R-:W0:Y:S01]  /*0490*/  LDCU UR4, c[0x3][0x64] ;  /* 0x00c00c80ff0477ac */ /* 0x000e220008000800 */
[----:B-1----:R-:W-:-:S03]  /*04a0*/  IMAD R21, R12, UR5, R17 ;  /* 0x000000050c157c24 */ /* 0x002fc6000f8e0211 */
[----:B------:R-:W0:Y:S01]  /*04b0*/  LDS.U8 R0, [R20+0x2] ;  /* 0x0000020014007984 */ /* 0x000e220000000000 */
[----:B------:R-:W1:Y:S03]  /*04c0*/  LDCU UR5, c[0x3][URZ] ;  /* 0x00c00000ff0577ac */ /* 0x000e660008000800 */
[----:B------:R-:W2:Y:S04]  /*04d0*/  LDS.U8 R15, [R21+0x2] ;  /* 0x00000200150f7984 */ /* 0x000ea80000000000 */
[----:B------:R-:W4:Y:S04]  /*04e0*/  LDS.U8 R14, [R20+0x1] ;  /* 0x00000100140e7984 */ /* 0x000f280000000000 */
[----:B------:R5:W4:Y:S04]  /*04f0*/  LDS.U8 R13, [R20] ;  /* 0x00000000140d7984 */ /* 0x000b280000000000 */
[----:B------:R-:W4:Y:S04]  /*0500*/  LDS.U8 R2, [R21+0x1] ;  /* 0x0000010015027984 */ /* 0x000f280000000000 */
[----:B------:R4:W4:Y:S01]  /*0510*/  LDS.U8 R3, [R21] ;  /* 0x0000000015037984 */ /* 0x0009220000000000 */
[----:B0-----:R-:W-:-:S02]  /*0520*/  IMAD R9, R0, UR4, RZ ;  /* 0x0000000400097c24 */ /* 0x001fc4000f8e02ff */
[----:B-1----:R-:W-:Y:S02]  /*0530*/  IMAD R0, R0, UR5, RZ ;  /* 0x0000000500007c24 */ /* 0x002fe4000f8e02ff */
[C---:B--2---:R-:W-:Y:S01]  /*0540*/  IMAD R19, R15.reuse, UR8, RZ ;  /* 0x000000080f137c24 */ /* 0x044fe2000f8e02ff */
[----:B------:R-:W-:Y:S01]  /*0550*/  I2FP.F32.S32 R9, R9 ;  /* 0x0000000900097245 */ /* 0x000fe20000201400 */
[----:B---3--:R-:W-:Y:S01]  /*0560*/  IMAD R15, R15, UR9, RZ ;  /* 0x000000090f0f7c24 */ /* 0x008fe2000f8e02ff */
[----:B------:R-:W-:Y:S02]  /*0570*/  I2FP.F32.S32 R0, R0 ;  /* 0x0000000000007245 */ /* 0x000fe40000201400 */
[----:B-----5:R-:W-:Y:S01]  /*0580*/  I2FP.F32.S32 R20, R19 ;  /* 0x0000001300147245 */ /* 0x020fe20000201400 */
[----:B------:R-:W-:Y:S01]  /*0590*/  FADD R9, RZ, R9 ;  /* 0x00000009ff097221 */ /* 0x000fe20000000000 */
[----:B------:R-:W-:Y:S01]  /*05a0*/  I2FP.F32.S32 R15, R15 ;  /* 0x0000000f000f7245 */ /* 0x000fe20000201400 */
[----:B------:R-:W-:Y:S01]  /*05b0*/  FADD R0, RZ, R0 ;  /* 0x00000000ff007221 */ /* 0x000fe20000000000 */
[----:B----4-:R-:W-:-:S02]  /*05c0*/  IMAD R19, R14, UR5, RZ ;  /* 0x000000050e137c24 */ /* 0x010fc4000f8e02ff */
[----:B------:R-:W-:Y:S01]  /*05d0*/  FADD R9, R9, R20 ;  /* 0x0000001409097221 */ /* 0x000fe20000000000 */
[----:B------:R-:W-:Y:S01]  /*05e0*/  FADD R0, R0, R15 ;  /* 0x0000000f00007221 */ /* 0x000fe20000000000 */
[----:B------:R-:W-:Y:S01]  /*05f0*/  IMAD R15, R14, UR4, RZ ;  /* 0x000000040e0f7c24 */ /* 0x000fe2000f8e02ff */
[----:B------:R-:W-:Y:S01]  /*0600*/  I2FP.F32.S32 R19, R19 ;  /* 0x0000001300137245 */ /* 0x000fe20000201400 */
[C---:B------:R-:W-:Y:S02]  /*0610*/  IMAD R14, R13.reuse, UR4, RZ ;  /* 0x000000040d0e7c24 */ /* 0x040fe4000f8e02ff */
[----:B------:R-:W-:Y:S01]  /*0620*/  IMAD R13, R13, UR5, RZ ;  /* 0x000000050d0d7c24 */ /* 0x000fe2000f8e02ff */
[----:B------:R-:W-:Y:S01]  /*0630*/  I2FP.F32.S32 R15, R15 ;  /* 0x0000000f000f7245 */ /* 0x000fe20000201400 */
[C---:B------:R-:W-:Y:S01]  /*0640*/  IMAD R20, R2.reuse, UR8, RZ ;  /* 0x0000000802147c24 */ /* 0x040fe2000f8e02ff */
[----:B------:R-:W-:Y:S01]  /*0650*/  I2FP.F32.S32 R14, R14 ;  /* 0x0000000e000e7245 */ /* 0x000fe20000201400 */
[----:B------:R-:W-:Y:S01]  /*0660*/  IMAD R21, R2, UR9, RZ ;  /* 0x0000000902157c24 */ /* 0x000fe2000f8e02ff */
[----:B------:R-:W-:Y:S01]  /*0670*/  I2FP.F32.S32 R13, R13 ;  /* 0x0000000d000d7245 */ /* 0x000fe20000201400 */
[C---:B------:R-:W-:Y:S01]  /*0680*/  IMAD R2, R3.reuse, UR8, RZ ;  /* 0x0000000803027c24 */ /* 0x040fe2000f8e02ff */
[----:B------:R-:W-:Y:S01]  /*0690*/  I2FP.F32.S32 R20, R20 ;  /* 0x0000001400147245 */ /* 0x000fe20000201400 */
[----:B------:R-:W-:Y:S01]  /*06a0*/  IMAD R3, R3, UR9, RZ ;  /* 0x0000000903037c24 */ /* 0x000fe2000f8e02ff */
[----:B------:R-:W-:Y:S01]  /*06b0*/  I2FP.F32.S32 R22, R21 ;  /* 0x0000001500167245 */ /* 0x000fe20000201400 */
[----:B------:R-:W-:Y:S01]  /*06c0*/  FADD R15, RZ, R15 ;  /* 0x0000000fff0f7221 */ /* 0x000fe20000000000 */
[----:B------:R-:W-:Y:S01]  /*06d0*/  I2FP.F32.S32 R21, R2 ;  /* 0x0000000200157245 */ /* 0x000fe20000201400 */
[----:B------:R-:W-:Y:S01]  /*06e0*/  FADD R19, RZ, R19 ;  /* 0x00000013ff137221 */ /* 0x000fe20000000000 */
[----:B------:R-:W-:Y:S01]  /*06f0*/  I2FP.F32.S32 R2, R3 ;  /* 0x0000000300027245 */ /* 0x000fe20000201400 */
[----:B------:R-:W-:Y:S01]  /*0700*/  FADD R14, RZ, R14 ;  /* 0x0000000eff0e7221 */ /* 0x000fe20000000000 */
[----:B------:R-:W-:Y:S01]  /*0710*/  FADD R13, RZ, R13 ;  /* 0x0000000dff0d7221 */ /* 0x000fe20000000000 */
[----:B------:R-:W-:Y:S01]  /*0720*/  FADD R15, R15, R20 ;  /* 0x000000140f0f7221 */ /* 0x000fe20000000000 */
[----:B------:R-:W-:Y:S01]  /*0730*/  FADD R3, R19, R22 ;  /* 0x0000001613037221 */ /* 0x000fe20000000000 */
[----:B------:R-:W-:Y:S01]  /*0740*/  FADD R14, R14, R21 ;  /* 0x000000150e0e7221 */ /* 0x000fe20000000000 */
[----:B------:R-:W-:-:S07]  /*0750*/  FADD R2, R13, R2 ;  /* 0x000000020d027221 */ /* 0x000fce0000000000 */
.L_x_4:
[----:B------:R-:W-:Y:S05]  /*0760*/  BSYNC.RECONVERGENT B0 ;  /* 0x0000000000007941 */ /* 0x000fea0003800200 */
.L_x_3:
[----:B------:R-:W-:Y:S04]  /*0770*/  BSSY.RECONVERGENT B1, `(.L_x_5) ;  /* 0x0000055000017945 */ /* 0x000fe80003800200 */
[----:B------:R-:W-:Y:S01]  /*0780*/  BSSY.RELIABLE B0, `(.L_x_6) ;  /* 0x000003a000007945 */ /* 0x000fe20003800100 */
[C---:B------:R-:W-:Y:S02]  /*0790*/  IADD3 R13, PT, PT, R16.reuse, -0x3e, RZ ;  /* 0xffffffc2100d7810 */ /* 0x040fe40007ffe0ff */
[----:B------:R-:W-:Y:S01]  /*07a0*/  IADD3 R16, PT, PT, R16, -0x40, RZ ;  /* 0xffffffc010107810 */ /* 0x000fe20007ffe0ff */
[----:B------:R-:W-:Y:S06]  /*07b0*/  @!P1 BRA `(.L_x_7) ;  /* 0x0000000000d09947 */ /* 0x000fec0003800000 */
[----:B------:R-:W0:Y:S01]  /*07c0*/  LDCU UR4, c[0x0][0x398] ;  /* 0x00007300ff0477ac */ /* 0x000e220008000800 */
[----:B------:R-:W1:Y:S01]  /*07d0*/  LDCU UR5, c[0x3][0x28] ;  /* 0x00c00500ff0577ac */ /* 0x000e620008000800 */
[----:B0-----:R-:W-:Y:S01]  /*07e0*/  IMAD R25, R16, UR4, R17 ;  /* 0x0000000410197c24 */ /* 0x001fe2000f8e0211 */
[----:B------:R-:W0:Y:S04]  /*07f0*/  LDCU UR4, c[0x3][0x8c] ;  /* 0x00c01180ff0477ac */ /* 0x000e280008000800 */
[----:B------:R-:W0:Y:S04]  /*0800*/  LDS.U8 R19, [R25+0x2] ;  /* 0x0000020019137984 */ /* 0x000e280000000000 */
[----:B------:R-:W2:Y:S04]  /*0810*/  LDS.U8 R20, [R25+0x1] ;  /* 0x0000010019147984 */ /* 0x000ea80000000000 */
[----:B------:R-:W3:Y:S01]  /*0820*/  LDS.U8 R21, [R25] ;  /* 0x0000000019157984 */ /* 0x000ee20000000000 */
[----:B0-----:R-:W-:-:S02]  /*0830*/  IMAD R22, R19, UR4, RZ ;  /* 0x0000000413167c24 */ /* 0x001fc4000f8e02ff */
[----:B-1----:R-:W-:Y:S02]  /*0840*/  IMAD R23, R19, UR5, RZ ;  /* 0x0000000513177c24 */ /* 0x002fe4000f8e02ff */
[C---:B--2---:R-:W-:Y:S01]  /*0850*/  IMAD R19, R20.reuse, UR4, RZ ;  /* 0x0000000414137c24 */ /* 0x044fe2000f8e02ff */
[----:B------:R-:W-:Y:S01]  /*0860*/  I2FP.F32.S32 R22, R22 ;  /* 0x0000001600167245 */ /* 0x000fe20000201400 */
[----:B------:R-:W-:Y:S01]  /*0870*/  IMAD R24, R20, UR5, RZ ;  /* 0x0000000514187c24 */ /* 0x000fe2000f8e02ff */
[----:B------:R-:W-:Y:S02]  /*0880*/  I2FP.F32.S32 R23, R23 ;  /* 0x0000001700177245 */ /* 0x000fe40000201400 */
[----:B------:R-:W-:Y:S01]  /*0890*/  I2FP.F32.S32 R20, R19 ;  /* 0x0000001300147245 */ /* 0x000fe20000201400 */
[----:B------:R-:W-:Y:S01]  /*08a0*/  FADD R9, R9, R22 ;  /* 0x0000001609097221 */ /* 0x000fe20000000000 */
[C---:B---3--:R-:W-:Y:S01]  /*08b0*/  IMAD R22, R21.reuse, UR4, RZ ;  /* 0x0000000415167c24 */ /* 0x048fe2000f8e02ff */
[----:B------:R-:W-:Y:S01]  /*08c0*/  I2FP.F32.S32 R24, R24 ;  /* 0x0000001800187245 */ /* 0x000fe20000201400 */
[----:B------:R-:W-:Y:S01]  /*08d0*/  IMAD R21, R21, UR5, RZ ;  /* 0x0000000515157c24 */ /* 0x000fe2000f8e02ff */
[----:B------:R-:W-:Y:S05]  /*08e0*/  @!P1 BREAK.RELIABLE B0 ;  /* 0x0000000000009942 */ /* 0x000fea0003800100 */
[----:B------:R-:W-:Y:S01]  /*08f0*/  I2FP.F32.S32 R19, R22 ;  /* 0x0000001600137245 */ /* 0x000fe20000201400 */
[----:B------:R-:W-:Y:S01]  /*0900*/  FADD R0, R0, R23 ;  /* 0x0000001700007221 */ /* 0x000fe20000000000 */
[----:B------:R-:W-:Y:S01]  /*0910*/  I2FP.F32.S32 R21, R21 ;  /* 0x0000001500157245 */ /* 0x000fe20000201400 */
[----:B------:R-:W-:Y:S01]  /*0920*/  FADD R15, R15, R20 ;  /* 0x000000140f0f7221 */ /* 0x000fe20000000000 */
[----:B------:R-:W-:Y:S01]  /*0930*/  FADD R3, R3, R24 ;  /* 0x0000001803037221 */ /* 0x000fe20000000000 */
[----:B------:R-:W-:-:S02]  /*0940*/  FADD R14, R14, R19 ;  /* 0x000000130e0e7221 */ /* 0x000fc40000000000 */
[----:B------:R-:W-:Y:S01]  /*0950*/  FADD R2, R2, R21 ;  /* 0x0000001502027221 */ /* 0x000fe20000000000 */
        /* <DEDUP_REMOVED lines=18> */
[----:B------:R-:W-:-:S02]  /*0a80*/  IMAD R21, R21, UR5, RZ ;  /* 0x0000000515157c24 */ /* 0x000fc4000f8e02ff */
[----:B------:R-:W-:Y:S01]  /*0a90*/  FADD R0, R0, R23 ;  /* 0x0000001700007221 */ /* 0x000fe20000000000 */
[----:B------:R-:W-:Y:S01]  /*0aa0*/  FADD R15, R15, R20 ;  /* 0x000000140f0f7221 */ /* 0x000fe20000000000 */
[----:B------:R-:W-:Y:S01]  /*0ab0*/  I2FP.F32.S32 R19, R22 ;  /* 0x0000001600137245 */ /* 0x000fe20000201400 */
[----:B------:R-:W-:Y:S01]  /*0ac0*/  FADD R3, R3, R24 ;  /* 0x0000001803037221 */ /* 0x000fe20000000000 */
[----:B------:R-:W-:-:S03]  /*0ad0*/  I2FP.F32.S32 R21, R21 ;  /* 0x0000001500157245 */ /* 0x000fc60000201400 */
[----:B------:R-:W-:Y:S02]  /*0ae0*/  FADD R14, R14, R19 ;  /* 0x000000130e0e7221 */ /* 0x000fe40000000000 */
[----:B------:R-:W-:-:S07]  /*0af0*/  FADD R2, R2, R21 ;  /* 0x0000001502027221 */ /* 0x000fce0000000000 */
.L_x_7:
[----:B------:R-:W-:Y:S05]  /*0b00*/  @!P1 BREAK.RELIABLE B0 ;  /* 0x0000000000009942 */ /* 0x000fea0003800100 */
[----:B------:R-:W-:Y:S05]  /*0b10*/  @!P1 BRA `(.L_x_8) ;  /* 0x0000000000689947 */ /* 0x000fea0003800000 */
[----:B------:R-:W-:Y:S05]  /*0b20*/  BSYNC.RELIABLE B0 ;  /* 0x0000000000007941 */ /* 0x000fea0003800100 */
.L_x_6:
[----:B------:R-:W0:Y:S01]  /*0b30*/  LDCU UR4, c[0x0][0x398] ;  /* 0x00007300ff0477ac */ /* 0x000e220008000800 */
[----:B------:R-:W1:Y:S01]  /*0b40*/  LDCU UR5, c[0x3][0x50] ;  /* 0x00c00a00ff0577ac */ /* 0x000e620008000800 */
[----:B0-----:R-:W-:Y:S01]  /*0b50*/  IMAD R24, R13, UR4, R17 ;  /* 0x000000040d187c24 */ /* 0x001fe2000f8e0211 */
[----:B------:R-:W0:Y:S04]  /*0b60*/  LDCU UR4, c[0x3][0xb4] ;  /* 0x00c01680ff0477ac */ /* 0x000e280008000800 */
[----:B------:R-:W0:Y:S04]  /*0b70*/  LDS.U8 R17, [R24+0x2] ;  /* 0x0000020018117984 */ /* 0x000e280000000000 */
[----:B------:R-:W2:Y:S04]  /*0b80*/  LDS.U8 R19, [R24+0x1] ;  /* 0x0000010018137984 */ /* 0x000ea80000000000 */
[----:B------:R-:W3:Y:S01]  /*0b90*/  LDS.U8 R20, [R24] ;  /* 0x0000000018147984 */ /* 0x000ee20000000000 */
[----:B0-----:R-:W-:-:S05]  /*0ba0*/  IMAD R21, R17, UR4, RZ ;  /* 0x0000000411157c24 */ /* 0x001fca000f8e02ff */
[----:B------:R-:W-:Y:S01]  /*0bb0*/  I2FP.F32.S32 R22, R21 ;  /* 0x0000001500167245 */ /* 0x000fe20000201400 */
[----:B-1----:R-:W-:Y:S02]  /*0bc0*/  IMAD R21, R17, UR5, RZ ;  /* 0x0000000511157c24 */ /* 0x002fe4000f8e02ff */
[----:B--2---:R-:W-:Y:S02]  /*0bd0*/  IMAD R17, R19, UR4, RZ ;  /* 0x0000000413117c24 */ /* 0x004fe4000f8e02ff */
[----:B------:R-:W-:Y:S01]  /*0be0*/  FADD R9, R9, R22 ;  /* 0x0000001609097221 */ /* 0x000fe20000000000 */
[----:B------:R-:W-:Y:S01]  /*0bf0*/  IMAD R22, R19, UR5, RZ ;  /* 0x0000000513167c24 */ /* 0x000fe2000f8e02ff */
[----:B------:R-:W-:Y:S01]  /*0c00*/  I2FP.F32.S32 R21, R21 ;  /* 0x0000001500157245 */ /* 0x000fe20000201400 */
[C---:B---3--:R-:W-:Y:S02]  /*0c10*/  IMAD R19, R20.reuse, UR4, RZ ;  /* 0x0000000414137c24 */ /* 0x048fe4000f8e02ff */
[----:B------:R-:W-:Y:S01]  /*0c20*/  IMAD R23, R20, UR5, RZ ;  /* 0x0000000514177c24 */ /* 0x000fe2000f8e02ff */
[----:B------:R-:W-:Y:S01]  /*0c30*/  I2FP.F32.S32 R20, R17 ;  /* 0x0000001100147245 */ /* 0x000fe20000201400 */
[----:B------:R-:W-:Y:S01]  /*0c40*/  FADD R0, R0, R21 ;  /* 0x0000001500007221 */ /* 0x000fe20000000000 */
[----:B------:R-:W-:-:S02]  /*0c50*/  I2FP.F32.S32 R22, R22 ;  /* 0x0000001600167245 */ /* 0x000fc40000201400 */
[----:B------:R-:W-:Y:S01]  /*0c60*/  I2FP.F32.S32 R19, R19 ;  /* 0x0000001300137245 */ /* 0x000fe20000201400 */
[----:B------:R-:W-:Y:S01]  /*0c70*/  FADD R15, R15, R20 ;  /* 0x000000140f0f7221 */ /* 0x000fe20000000000 */
[----:B------:R-:W-:Y:S01]  /*0c80*/  I2FP.F32.S32 R23, R23 ;  /* 0x0000001700177245 */ /* 0x000fe20000201400 */
[----:B------:R-:W-:Y:S02]  /*0c90*/  FADD R3, R3, R22 ;  /* 0x0000001603037221 */ /* 0x000fe40000000000 */
[----:B------:R-:W-:Y:S02]  /*0ca0*/  FADD R14, R14, R19 ;  /* 0x000000130e0e7221 */ /* 0x000fe40000000000 */
[----:B------:R-:W-:-:S07]  /*0cb0*/  FADD R2, R2, R23 ;  /* 0x0000001702027221 */ /* 0x000fce0000000000 */
.L_x_8:
[----:B------:R-:W-:Y:S05]  /*0cc0*/  BSYNC.RECONVERGENT B1 ;  /* 0x0000000000017941 */ /* 0x000fea0003800200 */
.L_x_5:
[----:B------:R-:W-:Y:S05]  /*0cd0*/  WARPSYNC.ALL ;  /* 0x0000000000007948 */ /* 0x000fea0003800000 */
[----:B------:R-:W0:Y:S01]  /*0ce0*/  LDC R17, c[0x0][0x398] ;  /* 0x0000e600ff117b82 */ /* 0x000e220000000800 */
[----:B------:R-:W-:Y:S01]  /*0cf0*/  BSSY.RECONVERGENT B1, `(.L_x_9) ;  /* 0x0000033000017945 */ /* 0x000fe20003800200 */
[----:B0-----:R-:W-:-:S03]  /*0d00*/  LEA R18, R17, R18, 0x5 ;  /* 0x0000001211127211 */ /* 0x001fc600078e28ff */
[----:B------:R-:W-:Y:S05]  /*0d10*/  @!P1 BRA `(.L_x_10) ;  /* 0x0000000000c09947 */ /* 0x000fea0003800000 */
[-CC-:B------:R-:W-:Y:S01]  /*0d20*/  IMAD R24, R10, R17.reuse, R18.reuse ;  /* 0x000000110a187224 */ /* 0x180fe200078e0212 */
[----:B------:R-:W0:Y:S01]  /*0d30*/  LDCU UR4, c[0x3][0x68] ;  /* 0x00c00d00ff0477ac */ /* 0x000e220008000800 */
[----:B------:R-:W-:-:S03]  /*0d40*/  IMAD R28, R12, R17, R18 ;  /* 0x000000110c1c7224 */ /* 0x000fc600078e0212 */
[----:B------:R-:W0:Y:S01]  /*0d50*/  LDS.U8 R25, [R24+0x1] ;  /* 0x0000010018197984 */ /* 0x000e220000000000 */
[----:B------:R-:W1:Y:S03]  /*0d60*/  LDCU UR5, c[0x3][0x4] ;  /* 0x00c00080ff0577ac */ /* 0x000e660008000800 */
[----:B------:R-:W2:Y:S01]  /*0d70*/  LDS.U8 R22, [R24] ;  /* 0x0000000018167984 */ /* 0x000ea20000000000 */
[----:B------:R-:W3:Y:S03]  /*0d80*/  LDCU UR8, c[0x3][0x7c] ;  /* 0x00c00f80ff0877ac */ /* 0x000ee60008000800 */
[----:B------:R-:W-:Y:S01]  /*0d90*/  LDS.U8 R23, [R24+-0x1] ;  /* 0xffffff0018177984 */ /* 0x000fe20000000000 */
[----:B------:R-:W4:Y:S03]  /*0da0*/  LDCU UR9, c[0x3][0x18] ;  /* 0x00c00300ff0977ac */ /* 0x000f260008000800 */
[----:B------:R-:W3:Y:S04]  /*0db0*/  LDS.U8 R19, [R28+0x1] ;  /* 0x000001001c137984 */ /* 0x000ee80000000000 */
[----:B------:R-:W-:Y:S04]  /*0dc0*/  LDS.U8 R20, [R28] ;  /* 0x000000001c147984 */ /* 0x000fe80000000000 */
[----:B------:R-:W5:Y:S01]  /*0dd0*/  LDS.U8 R21, [R28+-0x1] ;  /* 0xffffff001c157984 */ /* 0x000f620000000000 */
[----:B0-----:R-:W-:-:S05]  /*0de0*/  IMAD R26, R25, UR4, RZ ;  /* 0x00000004191a7c24 */ /* 0x001fca000f8e02ff */
[----:B------:R-:W-:-:S05]  /*0df0*/  I2FP.F32.S32 R26, R26 ;  /* 0x0000001a001a7245 */ /* 0x000fca0000201400 */
[----:B------:R-:W-:Y:S01]  /*0e00*/  FADD R9, R9, R26 ;  /* 0x0000001a09097221 */ /* 0x000fe20000000000 */
[----:B-1----:R-:W-:Y:S02]  /*0e10*/  IMAD R26, R25, UR5, RZ ;  /* 0x00000005191a7c24 */ /* 0x002fe4000f8e02ff */
[----:B--2---:R-:W-:-:S03]  /*0e20*/  IMAD R25, R22, UR4, RZ ;  /* 0x0000000416197c24 */ /* 0x004fc6000f8e02ff */
[----:B------:R-:W-:Y:S01]  /*0e30*/  I2FP.F32.S32 R27, R26 ;  /* 0x0000001a001b7245 */ /* 0x000fe20000201400 */
[----:B---3--:R-:W-:Y:S01]  /*0e40*/  IMAD R26, R19, UR8, RZ ;  /* 0x00000008131a7c24 */ /* 0x008fe2000f8e02ff */
[----:B------:R-:W-:Y:S01]  /*0e50*/  I2FP.F32.S32 R24, R25 ;  /* 0x0000001900187245 */ /* 0x000fe20000201400 */
[----:B------:R-:W-:Y:S02]  /*0e60*/  IMAD R25, R23, UR5, RZ ;  /* 0x0000000517197c24 */ /* 0x000fe4000f8e02ff */
[----:B------:R-:W-:Y:S01]  /*0e70*/  FADD R0, R0, R27 ;  /* 0x0000001b00007221 */ /* 0x000fe20000000000 */
[----:B------:R-:W-:Y:S01]  /*0e80*/  I2FP.F32.S32 R26, R26 ;  /* 0x0000001a001a7245 */ /* 0x000fe20000201400 */
[----:B------:R-:W-:Y:S01]  /*0e90*/  FADD R15, R15, R24 ;  /* 0x000000180f0f7221 */ /* 0x000fe20000000000 */
[----:B------:R-:W-:Y:S01]  /*0ea0*/  IMAD R24, R22, UR5, RZ ;  /* 0x0000000516187c24 */ /* 0x000fe2000f8e02ff */
[----:B------:R-:W-:Y:S01]  /*0eb0*/  I2FP.F32.S32 R25, R25 ;  /* 0x0000001900197245 */ /* 0x000fe20000201400 */
[----:B------:R-:W-:-:S02]  /*0ec0*/  IMAD R22, R23, UR4, RZ ;  /* 0x0000000417167c24 */ /* 0x000fc4000f8e02ff */
[----:B------:R-:W-:Y:S01]  /*0ed0*/  FADD R9, R9, R26 ;  /* 0x0000001a09097221 */ /* 0x000fe20000000000 */
[----:B------:R-:W-:Y:S01]  /*0ee0*/  I2FP.F32.S32 R24, R24 ;  /* 0x0000001800187245 */ /* 0x000fe20000201400 */
[----:B------:R-:W-:Y:S01]  /*0ef0*/  FADD R2, R2, R25 ;  /* 0x0000001902027221 */ /* 0x000fe20000000000 */
[----:B------:R-:W-:Y:S01]  /*0f00*/  I2FP.F32.S32 R23, R22 ;  /* 0x0000001600177245 */ /* 0x000fe20000201400 */
[----:B-----5:R-:W-:Y:S02]  /*0f10*/  IMAD R22, R21, UR8, RZ ;  /* 0x0000000815167c24 */ /* 0x020fe4000f8e02ff */
[----:B------:R-:W-:Y:S01]  /*0f20*/  FADD R3, R3, R24 ;  /* 0x0000001803037221 */ /* 0x000fe20000000000 */
[----:B----4-:R-:W-:Y:S02]  /*0f30*/  IMAD R24, R20, UR9, RZ ;  /* 0x0000000914187c24 */ /* 0x010fe4000f8e02ff */
[----:B------:R-:W-:Y:S01]  /*0f40*/  FADD R14, R14, R23 ;  /* 0x000000170e0e7221 */ /* 0x000fe20000000000 */
[----:B------:R-:W-:-:S02]  /*0f50*/  IMAD R23, R19, UR9, RZ ;  /* 0x0000000913177c24 */ /* 0x000fc4000f8e02ff */
[----:B------:R-:W-:Y:S01]  /*0f60*/  IMAD R19, R20, UR8, RZ ;  /* 0x0000000814137c24 */ /* 0x000fe2000f8e02ff */
[----:B------:R-:W-:Y:S01]  /*0f70*/  I2FP.F32.S32 R24, R24 ;  /* 0x0000001800187245 */ /* 0x000fe20000201400 */
[----:B------:R-:W-:Y:S01]  /*0f80*/  IMAD R21, R21, UR9, RZ ;  /* 0x0000000915157c24 */ /* 0x000fe2000f8e02ff */
[----:B------:R-:W-:Y:S02]  /*0f90*/  I2FP.F32.S32 R23, R23 ;  /* 0x0000001700177245 */ /* 0x000fe40000201400 */
[----:B------:R-:W-:Y:S01]  /*0fa0*/  I2FP.F32.S32 R20, R19 ;  /* 0x0000001300147245 */ /* 0x000fe20000201400 */
[----:B------:R-:W-:Y:S01]  /*0fb0*/  FADD R3, R3, R24 ;  /* 0x0000001803037221 */ /* 0x000fe20000000000 */
[----:B------:R-:W-:Y:S01]  /*0fc0*/  I2FP.F32.S32 R19, R22 ;  /* 0x0000001600137245 */ /* 0x000fe20000201400 */
[----:B------:R-:W-:Y:S01]  /*0fd0*/  FADD R0, R0, R23 ;  /* 0x0000001700007221 */ /* 0x000fe20000000000 */
[----:B------:R-:W-:Y:S01]  /*0fe0*/  I2FP.F32.S32 R21, R21 ;  /* 0x0000001500157245 */ /* 0x000fe20000201400 */
[----:B------:R-:W-:-:S02]  /*0ff0*/  FADD R15, R15, R20 ;  /* 0x000000140f0f7221 */ /* 0x000fc40000000000 */
[----:B------:R-:W-:Y:S02]  /*1000*/  FADD R14, R14, R19 ;  /* 0x000000130e0e7221 */ /* 0x000fe40000000000 */
[----:B------:R-:W-:-:S07]  /*1010*/  FADD R2, R2, R21 ;  /* 0x0000001502027221 */ /* 0x000fce0000000000 */
.L_x_10:
[----:B------:R-:W-:Y:S05]  /*1020*/  BSYNC.RECONVERGENT B1 ;  /* 0x0000000000017941 */ /* 0x000fea0003800200 */
.L_x_9:
[----:B------:R-:W-:Y:S04]  /*1030*/  BSSY.RECONVERGENT B2, `(.L_x_11) ;  /* 0x0000050000027945 */ /* 0x000fe80003800200 */
[----:B------:R-:W-:Y:S04]  /*1040*/  BSSY.RELIABLE B1, `(.L_x_12) ;  /* 0x0000036000017945 */ /* 0x000fe80003800100 */
[----:B------:R-:W-:Y:S05]  /*1050*/  @!P1 BRA `(.L_x_13) ;  /* 0x0000000000c89947 */ /* 0x000fea0003800000 */
[----:B------:R-:W-:Y:S01]  /*1060*/  IMAD R19, R16, R17, R18 ;  /* 0x0000001110137224 */ /* 0x000fe200078e0212 */
[----:B------:R-:W0:Y:S04]  /*1070*/  LDCU UR4, c[0x3][0x90] ;  /* 0x00c01200ff0477ac */ /* 0x000e280008000800 */
[----:B------:R-:W0:Y:S01]  /*1080*/  LDS.U8 R20, [R19+0x1] ;  /* 0x0000010013147984 */ /* 0x000e220000000000 */
[----:B------:R-:W1:Y:S03]  /*1090*/  LDCU UR5, c[0x3][0x2c] ;  /* 0x00c00580ff0577ac */ /* 0x000e660008000800 */
[----:B------:R-:W2:Y:S04]  /*10a0*/  LDS.U8 R21, [R19] ;  /* 0x0000000013157984 */ /* 0x000ea80000000000 */
[----:B------:R-:W3:Y:S01]  /*10b0*/  LDS.U8 R22, [R19+-0x1] ;  /* 0xffffff0013167984 */ /* 0x000ee20000000000 */
[----:B0-----:R-:W-:-:S05]  /*10c0*/  IMAD R23, R20, UR4, RZ ;  /* 0x0000000414177c24 */ /* 0x001fca000f8e02ff */
[----:B------:R-:W-:Y:S01]  /*10d0*/  I2FP.F32.S32 R24, R23 ;  /* 0x0000001700187245 */ /* 0x000fe20000201400 */
[----:B-1----:R-:W-:Y:S02]  /*10e0*/  IMAD R23, R20, UR5, RZ ;  /* 0x0000000514177c24 */ /* 0x002fe4000f8e02ff */
[----:B--2---:R-:W-:Y:S02]  /*10f0*/  IMAD R20, R21, UR4, RZ ;  /* 0x0000000415147c24 */ /* 0x004fe4000f8e02ff */
[----:B------:R-:W-:Y:S01]  /*1100*/  FADD R9, R9, R24 ;  /* 0x0000001809097221 */ /* 0x000fe20000000000 */
[----:B------:R-:W-:Y:S01]  /*1110*/  IMAD R24, R21, UR5, RZ ;  /* 0x0000000515187c24 */ /* 0x000fe2000f8e02ff */
[----:B------:R-:W-:Y:S01]  /*1120*/  I2FP.F32.S32 R23, R23 ;  /* 0x0000001700177245 */ /* 0x000fe20000201400 */
[C---:B---3--:R-:W-:Y:S01]  /*1130*/  IMAD R21, R22.reuse, UR4, RZ ;  /* 0x0000000416157c24 */ /* 0x048fe2000f8e02ff */
[----:B------:R-:W-:Y:S01]  /*1140*/  I2FP.F32.S32 R20, R20 ;  /* 0x0000001400147245 */ /* 0x000fe20000201400 */
[----:B------:R-:W-:Y:S01]  /*1150*/  IMAD R22, R22, UR5, RZ ;  /* 0x0000000516167c24 */ /* 0x000fe2000f8e02ff */
[----:B------:R-:W-:Y:S01]  /*1160*/  I2FP.F32.S32 R24, R24 ;  /* 0x0000001800187245 */ /* 0x000fe20000201400 */
        /* <DEDUP_REMOVED lines=33> */
.L_x_13:
[----:B------:R-:W-:Y:S05]  /*1380*/  @!P1 BREAK.RELIABLE B1 ;  /* 0x0000000000019942 */ /* 0x000fea0003800100 */
[----:B------:R-:W-:Y:S05]  /*1390*/  @!P1 BRA `(.L_x_14) ;  /* 0x0000000000649947 */ /* 0x000fea0003800000 */
[----:B------:R-:W-:Y:S05]  /*13a0*/  BSYNC.RELIABLE B1 ;  /* 0x0000000000017941 */ /* 0x000fea0003800100 */
.L_x_12:
        /* <DEDUP_REMOVED lines=24> */
.L_x_14:
[----:B------:R-:W-:Y:S05]  /*1530*/  BSYNC.RECONVERGENT B2 ;  /* 0x0000000000027941 */ /* 0x000fea0003800200 */
.L_x_11:
[----:B------:R-:W-:Y:S05]  /*1540*/  WARPSYNC.ALL ;  /* 0x0000000000007948 */ /* 0x000fea0003800000 */
[----:B------:R-:W-:Y:S01]  /*1550*/  BSSY.RECONVERGENT B2, `(.L_x_15) ;  /* 0x0000033000027945 */ /* 0x000fe20003800200 */
[----:B------:R-:W-:-:S03]  /*1560*/  LEA R18, R17, R18, 0x5 ;  /* 0x0000001211127211 */ /* 0x000fc600078e28ff */
        /* <DEDUP_REMOVED lines=49> */
.L_x_16:
[----:B------:R-:W-:Y:S05]  /*1880*/  BSYNC.RECONVERGENT B2 ;  /* 0x0000000000027941 */ /* 0x000fea0003800200 */
.L_x_15:
        /* <DEDUP_REMOVED lines=53> */
.L_x_19:
[----:B------:R-:W-:Y:S05]  /*1be0*/  @!P1 BREAK.RELIABLE B2 ;  /* 0x0000000000029942 */ /* 0x000fea0003800100 */
[----:B------:R-:W-:Y:S05]  /*1bf0*/  @!P1 BRA `(.L_x_20) ;  /* 0x0000000000649947 */ /* 0x000fea0003800000 */
[----:B------:R-:W-:Y:S05]  /*1c00*/  BSYNC.RELIABLE B2 ;  /* 0x0000000000027941 */ /* 0x000fea0003800100 */
.L_x_18:
        /* <DEDUP_REMOVED lines=24> */
.L_x_20:
[----:B------:R-:W-:Y:S05]  /*1d90*/  BSYNC.RECONVERGENT B3 ;  /* 0x0000000000037941 */ /* 0x000fea0003800200 */
.L_x_17:
        /* <DEDUP_REMOVED lines=52> */
.L_x_22:
[----:B------:R-:W-:Y:S05]  /*20e0*/  BSYNC.RECONVERGENT B3 ;  /* 0x0000000000037941 */ /* 0x000fea0003800200 */
.L_x_21:
        /* <DEDUP_REMOVED lines=53> */
.L_x_25:
[----:B------:R-:W-:Y:S05]  /*2440*/  @!P1 BREAK.RELIABLE B3 ;  /* 0x0000000000039942 */ /* 0x000fea0003800100 */
[----:B------:R-:W-:Y:S05]  /*2450*/  @!P1 BRA `(.L_x_26) ;  /* 0x0000000000649947 */ /* 0x000fea0003800000 */
[----:B------:R-:W-:Y:S05]  /*2460*/  BSYNC.RELIABLE B3 ;  /* 0x0000000000037941 */ /* 0x000fea0003800100 */
.L_x_24:
        /* <DEDUP_REMOVED lines=24> */
.L_x_26:
[----:B------:R-:W-:Y:S05]  /*25f0*/  BSYNC.RECONVERGENT B4 ;  /* 0x0000000000047941 */ /* 0x000fea0003800200 */
.L_x_23:
        /* <DEDUP_REMOVED lines=11> */
[----:B------:R2:W4:Y:S01]  /*26b0*/  LDS.U8 R20, [R22+-0x1] ;  /* 0xffffff0016147984 */ /* 0x0005220000000000 */
[----:B------:R-:W5:Y:S03]  /*26c0*/  LDCU UR9, c[0x3][0x24] ;  /* 0x00c00480ff0977ac */ /* 0x000f660008000800 */
[----:B------:R-:W3:Y:S04]  /*26d0*/  LDS.U8 R19, [R25+0x1] ;  /* 0x0000010019137984 */ /* 0x000ee80000000000 */
[----:B------:R-:W5:Y:S04]  /*26e0*/  LDS.U8 R10, [R25] ;  /* 0x00000000190a7984 */ /* 0x000f680000000000 */
[----:B------:R3:W5:Y:S01]  /*26f0*/  LDS.U8 R12, [R25+-0x1] ;  /* 0xffffff00190c7984 */ /* 0x0007620000000000 */
[----:B0-----:R-:W-:-:S02]  /*2700*/  IMAD R24, R23, UR4, RZ ;  /* 0x0000000417187c24 */ /* 0x001fc4000f8e02ff */
[----:B-1----:R-:W-:Y:S02]  /*2710*/  IMAD R23, R23, UR5, RZ ;  /* 0x0000000517177c24 */ /* 0x002fe4000f8e02ff */
[----:B--2---:R-:W-:Y:S01]  /*2720*/  IMAD R22, R21, UR4, RZ ;  /* 0x0000000415167c24 */ /* 0x004fe2000f8e02ff */
[----:B------:R-:W-:Y:S02]  /*2730*/  I2FP.F32.S32 R24, R24 ;  /* 0x0000001800187245 */ /* 0x000fe40000201400 */
[----:B------:R-:W-:Y:S02]  /*2740*/  I2FP.F32.S32 R23, R23 ;  /* 0x0000001700177245 */ /* 0x000fe40000201400 */
[----:B------:R-:W-:Y:S01]  /*2750*/  I2FP.F32.S32 R22, R22 ;  /* 0x0000001600167245 */ /* 0x000fe20000201400 */
[----:B------:R-:W-:Y:S01]  /*2760*/  FADD R9, R9, R24 ;  /* 0x0000001809097221 */ /* 0x000fe20000000000 */
[----:B----4-:R-:W-:Y:S02]  /*2770*/  IMAD R24, R20, UR5, RZ ;  /* 0x0000000514187c24 */ /* 0x010fe4000f8e02ff */
[----:B------:R-:W-:Y:S01]  /*2780*/  FADD R0, R0, R23 ;  /* 0x0000001700007221 */ /* 0x000fe20000000000 */
[----:B------:R-:W-:-:S02]  /*2790*/  IMAD R23, R21, UR5, RZ ;  /* 0x0000000515177c24 */ /* 0x000fc4000f8e02ff */
[----:B------:R-:W-:Y:S01]  /*27a0*/  FADD R15, R15, R22 ;  /* 0x000000160f0f7221 */ /* 0x000fe20000000000 */
[----:B------:R-:W-:Y:S02]  /*27b0*/  IMAD R21, R20, UR4, RZ ;  /* 0x0000000414157c24 */ /* 0x000fe4000f8e02ff */
[----:B---3--:R-:W-:Y:S01]  /*27c0*/  IMAD R25, R19, UR8, RZ ;  /* 0x0000000813197c24 */ /* 0x008fe2000f8e02ff */
[----:B------:R-:W-:Y:S01]  /*27d0*/  I2FP.F32.S32 R20, R23 ;  /* 0x0000001700147245 */ /* 0x000fe20000201400 */
[----:B-----5:R-:W-:Y:S01]  /*27e0*/  IMAD R22, R10, UR9, RZ ;  /* 0x000000090a167c24 */ /* 0x020fe2000f8e02ff */
[----:B------:R-:W-:Y:S02]  /*27f0*/  I2FP.F32.S32 R21, R21 ;  /* 0x0000001500157245 */ /* 0x000fe40000201400 */
[----:B------:R-:W-:Y:S01]  /*2800*/  I2FP.F32.S32 R23, R24 ;  /* 0x0000001800177245 */ /* 0x000fe20000201400 */
[----:B------:R-:W-:Y:S01]  /*2810*/  FADD R3, R3, R20 ;  /* 0x0000001403037221 */ /* 0x000fe20000000000 */
[----:B------:R-:W-:-:S02]  /*2820*/  IMAD R20, R12, UR8, RZ ;  /* 0x000000080c147c24 */ /* 0x000fc4000f8e02ff */
[----:B------:R-:W-:Y:S01]  /*2830*/  FADD R14, R14, R21 ;  /* 0x000000150e0e7221 */ /* 0x000fe20000000000 */
[----:B------:R-:W-:Y:S02]  /*2840*/  IMAD R21, R19, UR9, RZ ;  /* 0x0000000913157c24 */ /* 0x000fe4000f8e02ff */
[----:B------:R-:W-:Y:S01]  /*2850*/  FADD R2, R2, R23 ;  /* 0x0000001702027221 */ /* 0x000fe20000000000 */
        /* <DEDUP_REMOVED lines=14> */
.L_x_28:
[----:B------:R-:W-:Y:S05]  /*2940*/  BSYNC.RECONVERGENT B4 ;  /* 0x0000000000047941 */ /* 0x000fea0003800200 */
.L_x_27:
[----:B------:R-:W-:Y:S04]  /*2950*/  BSSY.RECONVERGENT B5, `(.L_x_29) ;  /* 0x0000050000057945 */ /* 0x000fe80003800200 */
[----:B------:R-:W-:Y:S04]  /*2960*/  BSSY.RELIABLE B4, `(.L_x_30) ;  /* 0x0000036000047945 */ /* 0x000fe80003800100 */
[----:B------:R-:W-:Y:S05]  /*2970*/  @!P1 BRA `(.L_x_31) ;  /* 0x0000000000c89947 */ /* 0x000fea0003800000 */
[----:B------:R-:W-:Y:S01]  /*2980*/  IMAD R16, R16, R17, R18 ;  /* 0x0000001110107224 */ /* 0x000fe200078e0212 */
[----:B------:R-:W0:Y:S04]  /*2990*/  LDCU UR4, c[0x3][0x9c] ;  /* 0x00c01380ff0477ac */ /* 0x000e280008000800 */
[----:B------:R-:W0:Y:S01]  /*29a0*/  LDS.U8 R10, [R16+0x1] ;  /* 0x00000100100a7984 */ /* 0x000e220000000000 */
[----:B------:R-:W1:Y:S03]  /*29b0*/  LDCU UR5, c[0x3][0x38] ;  /* 0x00c00700ff0577ac */ /* 0x000e660008000800 */
[----:B------:R-:W1:Y:S04]  /*29c0*/  LDS.U8 R12, [R16] ;  /* 0x00000000100c7984 */ /* 0x000e680000000000 */
[----:B------:R-:W2:Y:S01]  /*29d0*/  LDS.U8 R19, [R16+-0x1] ;  /* 0xffffff0010137984 */ /* 0x000ea20000000000 */
[----:B0-----:R-:W-:-:S02]  /*29e0*/  IMAD R20, R10, UR4, RZ ;  /* 0x000000040a147c24 */ /* 0x001fc4000f8e02ff */
[----:B-1----:R-:W-:-:S03]  /*29f0*/  IMAD R22, R12, UR5, RZ ;  /* 0x000000050c167c24 */ /* 0x002fc6000f8e02ff */
[----:B------:R-:W-:Y:S01]  /*2a00*/  I2FP.F32.S32 R20, R20 ;  /* 0x0000001400147245 */ /* 0x000fe20000201400 */
[----:B--2---:R-:W-:Y:S01]  /*2a10*/  IMAD R23, R19, UR5, RZ ;  /* 0x0000000513177c24 */ /* 0x004fe2000f8e02ff */
[----:B------:R-:W-:-:S03]  /*2a20*/  I2FP.F32.S32 R22, R22 ;  /* 0x0000001600167245 */ /* 0x000fc60000201400 */
[----:B------:R-:W-:Y:S01]  /*2a30*/  FADD R9, R9, R20 ;  /* 0x0000001409097221 */ /* 0x000fe20000000000 */
[----:B------:R-:W-:Y:S02]  /*2a40*/  IMAD R20, R10, UR5, RZ ;  /* 0x000000050a147c24 */ /* 0x000fe4000f8e02ff */
[----:B------:R-:W-:Y:S01]  /*2a50*/  IMAD R10, R12, UR4, RZ ;  /* 0x000000040c0a7c24 */ /* 0x000fe2000f8e02ff */
        /* <DEDUP_REMOVED lines=21> */
[C---:B--2---:R-:W-:Y:S02]  /*2bb0*/  IMAD R10, R12.reuse, UR4, RZ ;  /* 0x000000040c0a7c24 */ /* 0x044fe4000f8e02ff */
        /* <DEDUP_REMOVED lines=14> */
.L_x_31:
[----:B------:R-:W-:Y:S05]  /*2ca0*/  @!P1 BREAK.RELIABLE B4 ;  /* 0x0000000000049942 */ /* 0x000fea0003800100 */
[----:B------:R-:W-:Y:S05]  /*2cb0*/  @!P1 BRA `(.L_x_32) ;  /* 0x0000000000649947 */ /* 0x000fea0003800000 */
[----:B------:R-:W-:Y:S05]  /*2cc0*/  BSYNC.RELIABLE B4 ;  /* 0x0000000000047941 */ /* 0x000fea0003800100 */
.L_x_30:
        /* <DEDUP_REMOVED lines=9> */
[----:B--2---:R-:W-:-:S04]  /*2d60*/  IMAD R18, R12, UR5, RZ ;  /* 0x000000050c127c24 */ /* 0x004fc8000f8e02ff */
[----:B------:R-:W-:Y:S01]  /*2d70*/  FADD R9, R9, R16 ;  /* 0x0000001009097221 */ /* 0x000fe20000000000 */
[----:B------:R-:W-:Y:S02]  /*2d80*/  IMAD R16, R10, UR5, RZ ;  /* 0x000000050a107c24 */ /* 0x000fe4000f8e02ff */
[----:B------:R-:W-:Y:S02]  /*2d90*/  IMAD R10, R11, UR4, RZ ;  /* 0x000000040b0a7c24 */ /* 0x000fe4000f8e02ff */
[----:B------:R-:W-:Y:S01]  /*2da0*/  IMAD R11, R12, UR4, RZ ;  /* 0x000000040c0b7c24 */ /* 0x000fe2000f8e02ff */
[----:B------:R-:W-:Y:S02]  /*2db0*/  I2FP.F32.S32 R12, R17 ;  /* 0x00000011000c7245 */ /* 0x000fe40000201400 */
        /* <DEDUP_REMOVED lines=9> */
.L_x_32:
[----:B------:R-:W-:Y:S05]  /*2e50*/  BSYNC.RECONVERGENT B5 ;  /* 0x0000000000057941 */ /* 0x000fea0003800200 */
.L_x_29:
[----:B------:R-:W-:Y:S05]  /*2e60*/  WARPSYNC.ALL ;  /* 0x0000000000007948 */ /* 0x000fea0003800000 */
[----:B------:R-:W-:Y:S01]  /*2e70*/  FFMA R0, R0, R0, RZ ;  /* 0x0000000000007223 */ /* 0x000fe200000000ff */
[----:B------:R-:W-:Y:S03]  /*2e80*/  BSSY.RECONVERGENT B5, `(.L_x_33) ;  /* 0x0000013000057945 */ /* 0x000fe60003800200 */
[----:B------:R-:W-:-:S04]  /*2e90*/  FFMA R9, R9, R9, R0 ;  /* 0x0000000909097223 */ /* 0x000fc80000000000 */
[----:B------:R0:W1:Y:S01]  /*2ea0*/  MUFU.RSQ R10, R9 ;  /* 0x00000009000a7308 */ /* 0x0000620000001400 */
[----:B------:R-:W-:-:S04]  /*2eb0*/  IADD3 R0, PT, PT, R9, -0xd000000, RZ ;  /* 0xf300000009007810 */ /* 0x000fc80007ffe0ff */
[----:B------:R-:W-:Y:S01]  /*2ec0*/  ISETP.GT.U32.AND P1, PT, R0, 0x727fffff, PT ;  /* 0x727fffff0000780c */ /* 0x000fe20003f24070 */
[----:B------:R-:W-:Y:S01]  /*2ed0*/  FFMA R0, R3, R3, RZ ;  /* 0x0000000303007223 */ /* 0x000fe200000000ff */
[----:B------:R-:W-:-:S03]  /*2ee0*/  FFMA R3, R2, R2, RZ ;  /* 0x0000000202037223 */ /* 0x000fc600000000ff */
[----:B------:R-:W-:Y:S01]  /*2ef0*/  FFMA R15, R15, R15, R0 ;  /* 0x0000000f0f0f7223 */ /* 0x000fe20000000000 */
[----:B------:R-:W-:-:S07]  /*2f00*/  FFMA R14, R14, R14, R3 ;  /* 0x0000000e0e0e7223 */ /* 0x000fce0000000003 */
[----:B01----:R-:W-:Y:S05]  /*2f10*/  @!P1 BRA `(.L_x_34) ;  /* 0x0000000000149947 */ /* 0x003fea0003800000 */
[----:B------:R-:W-:Y:S02]  /*2f20*/  MOV R0, R9 ;  /* 0x0000000900007202 */ /* 0x000fe40000000f00 */
[----:B------:R-:W-:-:S07]  /*2f30*/  MOV R13, 0x2f50 ;  /* 0x00002f50000d7802 */ /* 0x000fce0000000f00 */
[----:B------:R-:W-:Y:S05]  /*2f40*/  CALL.REL.NOINC `($__internal_0_$__cuda_sm20_sqrt_rn_f32_slowpath) ;  /* 0x0000000400107944 */ /* 0x000fea0003c00000 */
[----:B------:R-:W-:Y:S01]  /*2f50*/  MOV R2, R0 ;  /* 0x0000000000027202 */ /* 0x000fe20000000f00 */
[----:B------:R-:W-:Y:S06]  /*2f60*/  BRA `(.L_x_35) ;  /* 0x0000000000107947 */ /* 0x000fec0003800000 */
.L_x_34:
[----:B------:R-:W-:Y:S01]  /*2f70*/  FMUL.FTZ R2, R9, R10 ;  /* 0x0000000a09027220 */ /* 0x000fe20000410000 */
[----:B------:R-:W-:-:S03]  /*2f80*/  FMUL.FTZ R0, R10, 0.5 ;  /* 0x3f0000000a007820 */ /* 0x000fc60000410000 */
[----:B------:R-:W-:-:S04]  /*2f90*/  FFMA R3, -R2, R2, R9 ;  /* 0x0000000202037223 */ /* 0x000fc80000000109 */
[----:B------:R-:W-:-:S07]  /*2fa0*/  FFMA R2, R3, R0, R2 ;  /* 0x0000000003027223 */ /* 0x000fce0000000002 */
.L_x_35:
[----:B------:R-:W-:Y:S05]  /*2fb0*/  BSYNC.RECONVERGENT B5 ;  /* 0x0000000000057941 */ /* 0x000fea0003800200 */
.L_x_33:
[----:B------:R-:W-:Y:S01]  /*2fc0*/  IADD3 R0, PT, PT, R15, -0xd000000, RZ ;  /* 0xf30000000f007810 */ /* 0x000fe20007ffe0ff */
[----:B------:R0:W1:Y:S01]  /*2fd0*/  MUFU.RSQ R10, R15 ;  /* 0x0000000f000a7308 */ /* 0x0000620000001400 */
[----:B------:R-:W-:Y:S01]  /*2fe0*/  BSSY.RECONVERGENT B5, `(.L_x_36) ;  /* 0x000000c000057945 */ /* 0x000fe20003800200 */
[----:B------:R-:W-:Y:S01]  /*2ff0*/  FMUL R2, R2, 0.125 ;  /* 0x3e00000002027820 */ /* 0x000fe20000400000 */
[----:B------:R-:W-:-:S13]  /*3000*/  ISETP.GT.U32.AND P1, PT, R0, 0x727fffff, PT ;  /* 0x727fffff0000780c */ /* 0x000fda0003f24070 */
[----:B0-----:R-:W-:Y:S05]  /*3010*/  @!P1 BRA `(.L_x_37) ;  /* 0x0000000000109947 */ /* 0x001fea0003800000 */
[----:B------:R-:W-:Y:S02]  /*3020*/  MOV R0, R15 ;  /* 0x0000000f00007202 */ /* 0x000fe40000000f00 */
[----:B------:R-:W-:-:S07]  /*3030*/  MOV R13, 0x3050 ;  /* 0x00003050000d7802 */ /* 0x000fce0000000f00 */
[----:B-1----:R-:W-:Y:S05]  /*3040*/  CALL.REL.NOINC `($__internal_0_$__cuda_sm20_sqrt_rn_f32_slowpath) ;  /* 0x0000000000d07944 */ /* 0x002fea0003c00000 */
[----:B------:R-:W-:Y:S05]  /*3050*/  BRA `(.L_x_38) ;  /* 0x0000000000107947 */ /* 0x000fea0003800000 */
.L_x_37:
[----:B-1----:R-:W-:Y:S01]  /*3060*/  FMUL.FTZ R0, R15, R10 ;  /* 0x0000000a0f007220 */ /* 0x002fe20000410000 */
[----:B------:R-:W-:-:S03]  /*3070*/  FMUL.FTZ R3, R10, 0.5 ;  /* 0x3f0000000a037820 */ /* 0x000fc60000410000 */
[----:B------:R-:W-:-:S04]  /*3080*/  FFMA R15, -R0, R0, R15 ;  /* 0x00000000000f7223 */ /* 0x000fc8000000010f */
[----:B------:R-:W-:-:S07]  /*3090*/  FFMA R0, R15, R3, R0 ;  /* 0x000000030f007223 */ /* 0x000fce0000000000 */
.L_x_38:
[----:B------:R-:W-:Y:S05]  /*30a0*/  BSYNC.RECONVERGENT B5 ;  /* 0x0000000000057941 */ /* 0x000fea0003800200 */
.L_x_36:
        /* <DEDUP_REMOVED lines=10> */
.L_x_40:
[----:B-1----:R-:W-:Y:S01]  /*3150*/  FMUL.FTZ R3, R14, R9 ;  /* 0x000000090e037220 */ /* 0x002fe20000410000 */
[----:B------:R-:W-:-:S03]  /*3160*/  FMUL.FTZ R9, R9, 0.5 ;  /* 0x3f00000009097820 */ /* 0x000fc60000410000 */
[----:B------:R-:W-:-:S04]  /*3170*/  FFMA R0, -R3, R3, R14 ;  /* 0x0000000303007223 */ /* 0x000fc8000000010e */
[----:B------:R-:W-:-:S07]  /*3180*/  FFMA R0, R0, R9, R3 ;  /* 0x0000000900007223 */ /* 0x000fce0000000003 */
.L_x_41:
[----:B------:R-:W-:Y:S05]  /*3190*/  BSYNC.RECONVERGENT B5 ;  /* 0x0000000000057941 */ /* 0x000fea0003800200 */
.L_x_39:
[----:B------:R-:W-:-:S04]  /*31a0*/  ISETP.LT.U32.OR P0, PT, R8, -0x1c, P0 ;  /* 0xffffffe40800780c */ /* 0x000fc80000701470 */
[----:B------:R-:W-:-:S13]  /*31b0*/  ISETP.LT.U32.OR P0, PT, R7, -0x1c, P0 ;  /* 0xffffffe40700780c */ /* 0x000fda0000701470 */
[----:B------:R-:W-:Y:S05]  /*31c0*/  @P0 EXIT ;  /* 0x000000000000094d */ /* 0x000fea0003800000 */
[----:B------:R-:W0:Y:S02]  /*31d0*/  LDCU UR4, c[0x0][0x390] ;  /* 0x00007200ff0477ac */ /* 0x000e240008000800 */
[----:B0-----:R-:W-:-:S04]  /*31e0*/  ISETP.GE.AND P0, PT, R6, UR4, PT ;  /* 0x0000000406007c0c */ /* 0x001fc8000bf06270 */
[----:B------:R-:W-:-:S13]  /*31f0*/  ISETP.LT.U32.OR P0, PT, R4, 0x2, P0 ;  /* 0x000000020400780c */ /* 0x000fda0000701470 */
[----:B------:R-:W-:Y:S05]  /*3200*/  @P0 EXIT ;  /* 0x000000000000094d */ /* 0x000fea0003800000 */
[----:B------:R-:W0:Y:S01]  /*3210*/  LDCU UR8, c[0x0][0x394] ;  /* 0x00007280ff0877ac */ /* 0x000e220008000800 */
[----:B------:R-:W-:Y:S01]  /*3220*/  FMUL R0, R0, 0.125 ;  /* 0x3e00000000007820 */ /* 0x000fe20000400000 */
[----:B------:R-:W-:Y:S01]  /*3230*/  FMNMX.NAN R4, R2, 255, PT ;  /* 0x437f000002047809 */ /* 0x000fe20003820000 */
[----:B------:R-:W1:Y:S01]  /*3240*/  LDCU UR9, c[0x0][0x398] ;  /* 0x00007300ff0977ac */ /* 0x000e620008000800 */
[----:B------:R-:W-:Y:S02]  /*3250*/  FMNMX.NAN R8, R15, 255, PT ;  /* 0x437f00000f087809 */ /* 0x000fe40003820000 */
[----:B------:R2:W3:Y:S01]  /*3260*/  F2I.U32.TRUNC.NTZ R9, R4 ;  /* 0x0000000400097305 */ /* 0x0004e2000020f000 */
[----:B------:R-:W-:Y:S01]  /*3270*/  FMNMX.NAN R0, R0, 255, PT ;  /* 0x437f000000007809 */ /* 0x000fe20003820000 */
[----:B------:R-:W4:Y:S06]  /*3280*/  LDCU.64 UR4, c[0x0][0x388] ;  /* 0x00007100ff0477ac */ /* 0x000f2c0008000a00 */
[----:B------:R-:W5:Y:S01]  /*3290*/  F2I.U32.TRUNC.NTZ R11, R8 ;  /* 0x00000008000b7305 */ /* 0x000f62000020f000 */
[----:B0-----:R-:W-:-:S04]  /*32a0*/  IMAD R6, R6, UR8, R5 ;  /* 0x0000000806067c24 */ /* 0x001fc8000f8e0205 */
[----:B-1----:R-:W-:-:S03]  /*32b0*/  IMAD R6, R6, UR9, RZ ;  /* 0x0000000906067c24 */ /* 0x002fc6000f8e02ff */
[----:B------:R-:W0:Y:S02]  /*32c0*/  F2I.U32.TRUNC.NTZ R13, R0 ;  /* 0x00000000000d7305 */ /* 0x000e24000020f000 */
[C---:B------:R-:W-:Y:S02]  /*32d0*/  IADD3 R2, PT, PT, R6.reuse, 0x2, RZ ;  /* 0x0000000206027810 */ /* 0x040fe40007ffe0ff */
[----:B------:R-:W-:Y:S02]  /*32e0*/  IADD3 R5, PT, PT, R6, 0x1, RZ ;  /* 0x0000000106057810 */ /* 0x000fe40007ffe0ff */
[----:B----4-:R-:W-:Y:S02]  /*32f0*/  IADD3 R2, P0, PT, R2, UR4, RZ ;  /* 0x0000000402027c10 */ /* 0x010fe4000ff1e0ff */
[----:B--2---:R-:W-:Y:S02]  /*3300*/  IADD3 R4, P1, PT, R5, UR4, RZ ;  /* 0x0000000405047c10 */ /* 0x004fe4000ff3e0ff */
[----:B------:R-:W-:-:S02]  /*3310*/  IADD3 R6, P2, PT, R6, UR4, RZ ;  /* 0x0000000406067c10 */ /* 0x000fc4000ff5e0ff */
[----:B------:R-:W-:Y:S02]  /*3320*/  IADD3.X R3, PT, PT, RZ, UR5, RZ, P0, !PT ;  /* 0x00000005ff037c10 */ /* 0x000fe400087fe4ff */
[----:B------:R-:W-:Y:S02]  /*3330*/  IADD3.X R5, PT, PT, RZ, UR5, RZ, P1, !PT ;  /* 0x00000005ff057c10 */ /* 0x000fe40008ffe4ff */
[----:B------:R-:W-:Y:S01]  /*3340*/  IADD3.X R7, PT, PT, RZ, UR5, RZ, P2, !PT ;  /* 0x00000005ff077c10 */ /* 0x000fe200097fe4ff */
[----:B---3--:R-:W-:Y:S04]  /*3350*/  STG.E.U8 desc[UR6][R2.64], R9 ;  /* 0x0000000902007986 */ /* 0x008fe8000c101106 */
[----:B-----5:R-:W-:Y:S04]  /*3360*/  STG.E.U8 desc[UR6][R4.64], R11 ;  /* 0x0000000b04007986 */ /* 0x020fe8000c101106 */
[----:B0-----:R-:W-:Y:S01]  /*3370*/  STG.E.U8 desc[UR6][R6.64], R13 ;  /* 0x0000000d06007986 */ /* 0x001fe2000c101106 */
[----:B------:R-:W-:Y:S05]  /*3380*/  EXIT ;  /* 0x000000000000794d */ /* 0x000fea0003800000 */
        .weak           $__internal_0_$__cuda_sm20_sqrt_rn_f32_slowpath
        .type           $__internal_0_$__cuda_sm20_sqrt_rn_f32_slowpath,@function
        .size           $__internal_0_$__cuda_sm20_sqrt_rn_f32_slowpath,(.L_x_44 - $__internal_0_$__cuda_sm20_sqrt_rn_f32_slowpath)
$__internal_0_$__cuda_sm20_sqrt_rn_f32_slowpath:
[----:B------:R-:W-:-:S13]  /*3390*/  LOP3.LUT P1, RZ, R0, 0x7fffffff, RZ, 0xc0, !PT ;  /* 0x7fffffff00ff7812 */ /* 0x000fda000782c0ff */
[----:B------:R-:W-:Y:S01]  /*33a0*/  @!P1 MOV R3, R0 ;  /* 0x0000000000039202 */ /* 0x000fe20000000f00 */
[----:B------:R-:W-:Y:S06]  /*33b0*/  @!P1 BRA `(.L_x_42) ;  /* 0x0000000000409947 */ /* 0x000fec0003800000 */
[----:B------:R-:W-:-:S13]  /*33c0*/  FSETP.GEU.FTZ.AND P1, PT, R0, RZ, PT ;  /* 0x000000ff0000720b */ /* 0x000fda0003f3e000 */
[----:B------:R-:W-:Y:S01]  /*33d0*/  @!P1 MOV R3, 0x7fffffff ;  /* 0x7fffffff00039802 */ /* 0x000fe20000000f00 */
[----:B------:R-:W-:Y:S06]  /*33e0*/  @!P1 BRA `(.L_x_42) ;  /* 0x0000000000349947 */ /* 0x000fec0003800000 */
[----:B------:R-:W-:-:S13]  /*33f0*/  FSETP.GTU.FTZ.AND P1, PT, |R0|, +INF , PT ;  /* 0x7f8000000000780b */ /* 0x000fda0003f3c200 */
[----:B------:R-:W-:Y:S01]  /*3400*/  @P1 FADD.FTZ R3, R0, 1 ;  /* 0x3f80000000031421 */ /* 0x000fe20000010000 */
[----:B------:R-:W-:Y:S06]  /*3410*/  @P1 BRA `(.L_x_42) ;  /* 0x0000000000281947 */ /* 0x000fec0003800000 */
[----:B------:R-:W-:-:S13]  /*3420*/  FSETP.NEU.FTZ.AND P1, PT, |R0|, +INF , PT ;  /* 0x7f8000000000780b */ /* 0x000fda0003f3d200 */
[----:B------:R-:W-:-:S04]  /*3430*/  @P1 FFMA R9, R0, 1.84467440737095516160e+19, RZ ;  /* 0x5f80000000091823 */ /* 0x000fc800000000ff */
[----:B------:R-:W0:Y:S02]  /*3440*/  @P1 MUFU.RSQ R10, R9 ;  /* 0x00000009000a1308 */ /* 0x000e240000001400 */
[----:B0-----:R-:W-:Y:S01]  /*3450*/  @P1 FMUL.FTZ R12, R9, R10 ;  /* 0x0000000a090c1220 */ /* 0x001fe20000410000 */
[----:B------:R-:W-:-:S03]  /*3460*/  @P1 FMUL.FTZ R10, R10, 0.5 ;  /* 0x3f0000000a0a1820 */ /* 0x000fc60000410000 */
[----:B------:R-:W-:-:S04]  /*3470*/  @P1 FADD.FTZ R3, -R12, -RZ ;  /* 0x800000ff0c031221 */ /* 0x000fc80000010100 */
[----:B------:R-:W-:Y:S01]  /*3480*/  @P1 FFMA R11, R12, R3, R9 ;  /* 0x000000030c0b1223 */ /* 0x000fe20000000009 */
[----:B------:R-:W-:-:S03]  /*3490*/  @!P1 MOV R3, R0 ;  /* 0x0000000000039202 */ /* 0x000fc60000000f00 */
[----:B------:R-:W-:-:S04]  /*34a0*/  @P1 FFMA R10, R11, R10, R12 ;  /* 0x0000000a0b0a1223 */ /* 0x000fc8000000000c */
[----:B------:R-:W-:-:S07]  /*34b0*/  @P1 FMUL.FTZ R3, R10, 2.3283064365386962891e-10 ;  /* 0x2f8000000a031820 */ /* 0x000fce0000410000 */
.L_x_42:
[----:B------:R-:W-:Y:S01]  /*34c0*/  HFMA2 R11, -RZ, RZ, 0, 0 ;  /* 0x00000000ff0b7431 */ /* 0x000fe200000001ff */
[----:B------:R-:W-:Y:S02]  /*34d0*/  MOV R10, R13 ;  /* 0x0000000d000a7202 */ /* 0x000fe40000000f00 */
[----:B------:R-:W-:Y:S02]  /*34e0*/  MOV R0, R3 ;  /* 0x0000000300007202 */ /* 0x000fe40000000f00 */
[----:B------:R-:W-:Y:S05]  /*34f0*/  RET.REL.NODEC R10 `(_Z5sobelPhS_jjj) ;  /* 0xffffffc80ac07950 */ /* 0x000fea0003c3ffff */
.L_x_43:
[----:B------:R-:W-:-:S00]  /*3500*/  BRA `(.L_x_43) ;  /* 0xfffffffc00fc7947 */ /* 0x000fc0000383ffff */
[----:B------:R-:W-:-:S00]  /*3510*/  NOP ;  /* 0x0000000000007918 */ /* 0x000fc00000000000 */
        /* <DEDUP_REMOVED lines=14> */
.L_x_44:


//--------------------- .nv.shared._Z5sobelPhS_jjj --------------------------
	.section	.nv.shared._Z5sobelPhS_jjj,"aw",@nobits
	.sectionflags	@""
.nv.shared._Z5sobelPhS_jjj:
	.zero		4096


//--------------------- .nv.shared.reserved.0     --------------------------
	.section	.nv.shared.reserved.0,"aw",@nobits
	.weak		__nv_reservedSMEM_offset_0_alias
	.size		__nv_reservedSMEM_offset_0_alias, 0, 64
	.other		__nv_reservedSMEM_offset_0_alias,@"STO_CUDA_RESERVED_SHARED STV_DEFAULT"
__nv_reservedSMEM_offset_0_alias:
	.zero		0
	.zero		64


//--------------------- .nv.constant0._Z5sobelPhS_jjj --------------------------
	.section	.nv.constant0._Z5sobelPhS_jjj,"a",@progbits
	.sectionflags	@""
	.align	4
.nv.constant0._Z5sobelPhS_jjj:
	.zero		924


//--------------------- SYMBOLS --------------------------

	.type		.nv.reservedSmem.offset0,@object
	.size		.nv.reservedSmem.offset0,0x4
	.type		.nv.reservedSmem.cap,@object
	.size		.nv.reservedSmem.cap,0x4
